	.target	sm_90a

	.elftype	@"ET_EXEC"


//--------------------- .note.nv.tkinfo           --------------------------
	.section	.note.nv.tkinfo,"",@"SHT_NOTE"
	.sectionflags	@"SHF_NOTE_NV_TKINFO"
	.tkinfo
        /*0018*/ 	.word	0x00000002
        /*0030*/ 	.string	""
        /*0030*/ 	.string	"ptxas"
        /*0030*/ 	.string	"Cuda compilation tools, release 13.0, V13.0.88"
        /*0030*/ 	.string	"Build cuda_13.0.r13.0/compiler.36424714_0"
        /*0030*/ 	.string	"-v  -suppress-debug-info  -lineinfo  -arch sm_90a "



//--------------------- .note.nv.cuinfo           --------------------------
	.section	.note.nv.cuinfo,"",@"SHT_NOTE"
	.sectionflags	@"SHF_NOTE_NV_CUINFO"
        /*0018*/ 	.short	0x0002
        /*001a*/ 	.short	0x005a
        /*001c*/ 	.short	0x0082
	.zero		2


//--------------------- .nv.info                  --------------------------
	.section	.nv.info,"",@"SHT_CUDA_INFO"
	.align	4


	//----- nvinfo : EIATTR_REGCOUNT
	.align		4
        /*0000*/ 	.byte	0x04, 0x2f
        /*0002*/ 	.short	(.L_1 - .L_0)
	.align		4
.L_0:
        /*0004*/ 	.word	index@(matmul_kernel)
        /*0008*/ 	.word	0x00000060


	//----- nvinfo : EIATTR_FRAME_SIZE
	.align		4
.L_1:
        /*000c*/ 	.byte	0x04, 0x11
        /*000e*/ 	.short	(.L_3 - .L_2)
	.align		4
.L_2:
        /*0010*/ 	.word	index@(matmul_kernel)
        /*0014*/ 	.word	0x00000000


	//----- nvinfo : EIATTR_MIN_STACK_SIZE
	.align		4
.L_3:
        /*0018*/ 	.byte	0x04, 0x12
        /*001a*/ 	.short	(.L_5 - .L_4)
	.align		4
.L_4:
        /*001c*/ 	.word	index@(matmul_kernel)
        /*0020*/ 	.word	0x00000000
.L_5:


//--------------------- .nv.compat                --------------------------
	.section	.nv.compat,"",@"SHT_CUDA_COMPAT_INFO"
	.align	4
        /*0000*/ 	.byte	0x02, 0x09, 0x01, 0x00, 0x02, 0x02, 0x04, 0x00, 0x02, 0x05, 0x05, 0x00, 0x03, 0x07, 0x01, 0x01
        /*0010*/ 	.byte	0x02, 0x03, 0x00, 0x00, 0x02, 0x06, 0x01, 0x00, 0x04, 0x0b, 0x08, 0x00, 0x00, 0x00, 0x00, 0x00
        /*0020*/ 	.byte	0x00, 0x00, 0x00, 0x00


//--------------------- .nv.info.matmul_kernel    --------------------------
	.section	.nv.info.matmul_kernel,"",@"SHT_CUDA_INFO"
	.sectionflags	@""
	.align	4


	//----- nvinfo : EIATTR_CUDA_API_VERSION
	.align		4
        /*0000*/ 	.byte	0x04, 0x37
        /*0002*/ 	.short	(.L_7 - .L_6)
.L_6:
        /*0004*/ 	.word	0x00000082


	//----- nvinfo : EIATTR_KPARAM_INFO
	.align		4
.L_7:
        /*0008*/ 	.byte	0x04, 0x17
        /*000a*/ 	.short	(.L_9 - .L_8)
.L_8:
        /*000c*/ 	.word	0x00000000
        /*0010*/ 	.short	0x000d
        /*0012*/ 	.short	0x0048
        /*0014*/ 	.byte	0x00, 0xf4, 0x21, 0x00


	//----- nvinfo : EIATTR_KPARAM_INFO
	.align		4
.L_9:
        /*0018*/ 	.byte	0x04, 0x17
        /*001a*/ 	.short	(.L_11 - .L_10)
.L_10:
        /*001c*/ 	.word	0x00000000
        /*0020*/ 	.short	0x000c
        /*0022*/ 	.short	0x0040
        /*0024*/ 	.byte	0x00, 0xf4, 0x21, 0x00


	//----- nvinfo : EIATTR_KPARAM_INFO
	.align		4
.L_11:
        /*0028*/ 	.byte	0x04, 0x17
        /*002a*/ 	.short	(.L_13 - .L_12)
.L_12:
        /*002c*/ 	.word	0x00000000
        /*0030*/ 	.short	0x000b
        /*0032*/ 	.short	0x0038
        /*0034*/ 	.byte	0x00, 0xf0, 0x11, 0x00


	//----- nvinfo : EIATTR_KPARAM_INFO
	.align		4
.L_13:
        /*0038*/ 	.byte	0x04, 0x17
        /*003a*/ 	.short	(.L_15 - .L_14)
.L_14:
        /*003c*/ 	.word	0x00000000
        /*0040*/ 	.short	0x000a
        /*0042*/ 	.short	0x0034
        /*0044*/ 	.byte	0x00, 0xf0, 0x11, 0x00


	//----- nvinfo : EIATTR_KPARAM_INFO
	.align		4
.L_15:
        /*0048*/ 	.byte	0x04, 0x17
        /*004a*/ 	.short	(.L_17 - .L_16)
.L_16:
        /*004c*/ 	.word	0x00000000
        /*0050*/ 	.short	0x0009
        /*0052*/ 	.short	0x0030
        /*0054*/ 	.byte	0x00, 0xf0, 0x11, 0x00


	//----- nvinfo : EIATTR_KPARAM_INFO
	.align		4
.L_17:
        /*0058*/ 	.byte	0x04, 0x17
        /*005a*/ 	.short	(.L_19 - .L_18)
.L_18:
        /*005c*/ 	.word	0x00000000
        /*0060*/ 	.short	0x0008
        /*0062*/ 	.short	0x002c
        /*0064*/ 	.byte	0x00, 0xf0, 0x11, 0x00


	//----- nvinfo : EIATTR_KPARAM_INFO
	.align		4
.L_19:
        /*0068*/ 	.byte	0x04, 0x17
        /*006a*/ 	.short	(.L_21 - .L_20)
.L_20:
        /*006c*/ 	.word	0x00000000
        /*0070*/ 	.short	0x0007
        /*0072*/ 	.short	0x0028
        /*0074*/ 	.byte	0x00, 0xf0, 0x11, 0x00


	//----- nvinfo : EIATTR_KPARAM_INFO
	.align		4
.L_21:
        /*0078*/ 	.byte	0x04, 0x17
        /*007a*/ 	.short	(.L_23 - .L_22)
.L_22:
        /*007c*/ 	.word	0x00000000
        /*0080*/ 	.short	0x0006
        /*0082*/ 	.short	0x0024
        /*0084*/ 	.byte	0x00, 0xf0, 0x11, 0x00


	//----- nvinfo : EIATTR_KPARAM_INFO
	.align		4
.L_23:
        /*0088*/ 	.byte	0x04, 0x17
        /*008a*/ 	.short	(.L_25 - .L_24)
.L_24:
        /*008c*/ 	.word	0x00000000
        /*0090*/ 	.short	0x0005
        /*0092*/ 	.short	0x0020
        /*0094*/ 	.byte	0x00, 0xf0, 0x11, 0x00


	//----- nvinfo : EIATTR_KPARAM_INFO
	.align		4
.L_25:
        /*0098*/ 	.byte	0x04, 0x17
        /*009a*/ 	.short	(.L_27 - .L_26)
.L_26:
        /*009c*/ 	.word	0x00000000
        /*00a0*/ 	.short	0x0004
        /*00a2*/ 	.short	0x001c
        /*00a4*/ 	.byte	0x00, 0xf0, 0x11, 0x00


	//----- nvinfo : EIATTR_KPARAM_INFO
	.align		4
.L_27:
        /*00a8*/ 	.byte	0x04, 0x17
        /*00aa*/ 	.short	(.L_29 - .L_28)
.L_28:
        /*00ac*/ 	.word	0x00000000
        /*00b0*/ 	.short	0x0003
        /*00b2*/ 	.short	0x0018
        /*00b4*/ 	.byte	0x00, 0xf0, 0x11, 0x00


	//----- nvinfo : EIATTR_KPARAM_INFO
	.align		4
.L_29:
        /*00b8*/ 	.byte	0x04, 0x17
        /*00ba*/ 	.short	(.L_31 - .L_30)
.L_30:
        /*00bc*/ 	.word	0x00000000
        /*00c0*/ 	.short	0x0002
        /*00c2*/ 	.short	0x0010
        /*00c4*/ 	.byte	0x00, 0xf4, 0x21, 0x00


	//----- nvinfo : EIATTR_KPARAM_INFO
	.align		4
.L_31:
        /*00c8*/ 	.byte	0x04, 0x17
        /*00ca*/ 	.short	(.L_33 - .L_32)
.L_32:
        /*00cc*/ 	.word	0x00000000
        /*00d0*/ 	.short	0x0001
        /*00d2*/ 	.short	0x0008
        /*00d4*/ 	.byte	0x00, 0xf4, 0x21, 0x00


	//----- nvinfo : EIATTR_KPARAM_INFO
	.align		4
.L_33:
        /*00d8*/ 	.byte	0x04, 0x17
        /*00da*/ 	.short	(.L_35 - .L_34)
.L_34:
        /*00dc*/ 	.word	0x00000000
        /*00e0*/ 	.short	0x0000
        /*00e2*/ 	.short	0x0000
        /*00e4*/ 	.byte	0x00, 0xf4, 0x21, 0x00


	//----- nvinfo : EIATTR_EXPLICIT_CLUSTER
	.align		4
.L_35:
        /*00e8*/ 	.byte	0x01, 0x3e
	.zero		2


	//----- nvinfo : EIATTR_CTA_PER_CLUSTER
	.align		4
        /*00ec*/ 	.byte	0x04, 0x3d
        /*00ee*/ 	.short	(.L_37 - .L_36)
.L_36:
        /*00f0*/ 	.word	0x00000004
        /*00f4*/ 	.word	0x00000001
        /*00f8*/ 	.word	0x00000001


	//----- nvinfo : EIATTR_SPARSE_MMA_MASK
	.align		4
.L_37:
        /*00fc*/ 	.byte	0x03, 0x50
        /*00fe*/ 	.short	0x0000


	//----- nvinfo : EIATTR_MAXREG_COUNT
	.align		4
        /*0100*/ 	.byte	0x03, 0x1b
        /*0102*/ 	.short	0x00ff


	//----- nvinfo : EIATTR_NUM_BARRIERS
	.align		4
        /*0104*/ 	.byte	0x02, 0x4c
        /*0106*/ 	.byte	0x01
	.zero		1


	//----- nvinfo : EIATTR_MERCURY_ISA_VERSION
	.align		4
        /*0108*/ 	.byte	0x03, 0x5f
        /*010a*/ 	.short	0x0101


	//----- nvinfo : EIATTR_EXIT_INSTR_OFFSETS
	.align		4
        /*010c*/ 	.byte	0x04, 0x1c
        /*010e*/ 	.short	(.L_39 - .L_38)


	//   ....[0]....
.L_38:
        /*0110*/ 	.word	0x00002ba0


	//   ....[1]....
        /*0114*/ 	.word	0x00002bc0


	//----- nvinfo : EIATTR_REQNTID
	.align		4
.L_39:
        /*0118*/ 	.byte	0x04, 0x10
        /*011a*/ 	.short	(.L_41 - .L_40)
.L_40:
        /*011c*/ 	.word	0x00000080
        /*0120*/ 	.word	0x00000001
        /*0124*/ 	.word	0x00000001


	//----- nvinfo : EIATTR_CBANK_PARAM_SIZE
	.align		4
.L_41:
        /*0128*/ 	.byte	0x03, 0x19
        /*012a*/ 	.short	0x0050


	//----- nvinfo : EIATTR_PARAM_CBANK
	.align		4
        /*012c*/ 	.byte	0x04, 0x0a
        /*012e*/ 	.short	(.L_43 - .L_42)
	.align		4
.L_42:
        /*0130*/ 	.word	index@(.nv.constant0.matmul_kernel)
        /*0134*/ 	.short	0x0210
        /*0136*/ 	.short	0x0050


	//----- nvinfo : EIATTR_SW_WAR
	.align		4
.L_43:
        /*0138*/ 	.byte	0x04, 0x36
        /*013a*/ 	.short	(.L_45 - .L_44)
.L_44:
        /*013c*/ 	.word	0x00000008
.L_45:


//--------------------- .nv.callgraph             --------------------------
	.section	.nv.callgraph,"",@"SHT_CUDA_CALLGRAPH"
	.align	4
	.sectionentsize	8
	.align		4
        /*0000*/ 	.word	0x00000000
	.align		4
        /*0004*/ 	.word	0xffffffff
	.align		4
        /*0008*/ 	.word	0x00000000
	.align		4
        /*000c*/ 	.word	0xfffffffe
	.align		4
        /*0010*/ 	.word	0x00000000
	.align		4
        /*0014*/ 	.word	0xfffffffd
	.align		4
        /*0018*/ 	.word	0x00000000
	.align		4
        /*001c*/ 	.word	0xfffffffc


//--------------------- .text.matmul_kernel       --------------------------
	.section	.text.matmul_kernel,"ax",@progbits
	.align	128
        .global         matmul_kernel
        .type           matmul_kernel,@function
        .size           matmul_kernel,(.L_x_3 - matmul_kernel)
        .other          matmul_kernel,@"STO_CUDA_ENTRY STV_DEFAULT"
matmul_kernel:
.text.matmul_kernel:
[----:B------:R-:W0:Y:S08]  /*0000*/  LDC R1, c[0x0][0x28] ;  /* 0x00000a00ff017b82 */ /* 0x000e300000000800 */
[----:B------:R-:W1:Y:S01]  /*0010*/  LDC.64 R8, c[0x0][0x228] ;  /* 0x00008a00ff087b82 */ /* 0x000e620000000a00 */
[----:B------:R-:W2:Y:S01]  /*0020*/  S2R R53, SR_TID.X ;  /* 0x0000000000357919 */ /* 0x000ea20000002100 */
[----:B------:R-:W-:Y:S01]  /*0030*/  UMOV UR5, 0x400 ;  /* 0x0000040000057882 */ /* 0x000fe20000000000 */
[----:B------:R-:W-:Y:S01]  /*0040*/  ULDC.64 UR12, c[0x0][0x208] ;  /* 0x00008200000c7ab9 */ /* 0x000fe20000000a00 */
[----:B------:R-:W-:-:S02]  /*0050*/  CS2R R24, SRZ ;  /* 0x0000000000187805 */ /* 0x000fc4000001ff00 */
[----:B------:R-:W-:Y:S02]  /*0060*/  CS2R R26, SRZ ;  /* 0x00000000001a7805 */ /* 0x000fe4000001ff00 */
[----:B------:R-:W-:Y:S02]  /*0070*/  CS2R R28, SRZ ;  /* 0x00000000001c7805 */ /* 0x000fe4000001ff00 */
[----:B------:R-:W-:Y:S01]  /*0080*/  CS2R R30, SRZ ;  /* 0x00000000001e7805 */ /* 0x000fe2000001ff00 */
[----:B------:R-:W3:Y:S01]  /*0090*/  S2UR UR4, SR_CTAID.X ;  /* 0x00000000000479c3 */ /* 0x000ee20000002500 */
[----:B------:R-:W-:Y:S02]  /*00a0*/  CS2R R32, SRZ ;  /* 0x0000000000207805 */ /* 0x000fe4000001ff00 */
[----:B------:R-:W-:Y:S02]  /*00b0*/  CS2R R34, SRZ ;  /* 0x0000000000227805 */ /* 0x000fe4000001ff00 */
[----:B------:R-:W-:-:S02]  /*00c0*/  CS2R R36, SRZ ;  /* 0x0000000000247805 */ /* 0x000fc4000001ff00 */
[----:B------:R-:W-:Y:S01]  /*00d0*/  CS2R R38, SRZ ;  /* 0x0000000000267805 */ /* 0x000fe2000001ff00 */
[----:B------:R-:W4:Y:S01]  /*00e0*/  LDC R83, c[0x0][0x230] ;  /* 0x00008c00ff537b82 */ /* 0x000f220000000800 */
[----:B-1----:R-:W-:-:S07]  /*00f0*/  VIADD R0, R9, 0x7f ;  /* 0x0000007f09007836 */ /* 0x002fce0000000000 */
[----:B------:R-:W1:Y:S01]  /*0100*/  S2UR UR9, SR_CgaCtaId ;  /* 0x00000000000979c3 */ /* 0x000e620000008800 */
[----:B------:R-:W-:Y:S02]  /*0110*/  SHF.R.S32.HI R3, RZ, 0x1f, R0 ;  /* 0x0000001fff037819 */ /* 0x000fe40000011400 */
[----:B---3--:R-:W-:Y:S01]  /*0120*/  I2FP.F32.U32 R5, UR4 ;  /* 0x0000000400057c45 */ /* 0x008fe20008201000 */
[----:B------:R-:W-:Y:S01]  /*0130*/  ULDC UR4, c[0x0][0x150] ;  /* 0x0000540000047ab9 */ /* 0x000fe20000000800 */
[----:B------:R-:W-:Y:S02]  /*0140*/  LEA.HI R3, R3, R0, RZ, 0x7 ;  /* 0x0000000003037211 */ /* 0x000fe400078f38ff */
[----:B--2---:R-:W-:Y:S01]  /*0150*/  SHF.R.U32.HI R84, RZ, 0x6, R53 ;  /* 0x00000006ff547819 */ /* 0x004fe20000011635 */
[----:B------:R-:W-:Y:S01]  /*0160*/  FMUL R5, R5, UR4 ;  /* 0x0000000405057c20 */ /* 0x000fe20008400000 */
[----:B------:R-:W-:Y:S01]  /*0170*/  SHF.R.S32.HI R3, RZ, 0x7, R3 ;  /* 0x00000007ff037819 */ /* 0x000fe20000011403 */
[----:B----4-:R-:W-:Y:S01]  /*0180*/  VIADD R83, R83, 0x1f ;  /* 0x0000001f53537836 */ /* 0x010fe20000000000 */
[----:B------:R-:W-:-:S03]  /*0190*/  LOP3.LUT R87, R53, 0x7f, RZ, 0xc0, !PT ;  /* 0x0000007f35577812 */ /* 0x000fc600078ec0ff */
[----:B------:R-:W-:Y:S01]  /*01a0*/  IMAD.SHL.U32 R4, R3, 0x8, RZ ;  /* 0x0000000803047824 */ /* 0x000fe200078e00ff */
[----:B------:R-:W2:Y:S01]  /*01b0*/  F2I.U32.TRUNC.NTZ R5, R5 ;  /* 0x0000000500057305 */ /* 0x000ea2000020f000 */
[----:B------:R-:W-:-:S03]  /*01c0*/  SGXT.U32 R84, R84, 0x1 ;  /* 0x000000015454781a */ /* 0x000fc60000000000 */
[----:B------:R-:W-:Y:S01]  /*01d0*/  IABS R7, R4 ;  /* 0x0000000400077213 */ /* 0x000fe20000000000 */
[----:B-1----:R-:W-:Y:S02]  /*01e0*/  USHF.L.U32 UR4, UR9, 0x5, URZ ;  /* 0x0000000509047899 */ /* 0x002fe4000800063f */
[----:B------:R-:W-:Y:S01]  /*01f0*/  ULEA UR8, UR9, UR5, 0x18 ;  /* 0x0000000509087291 */ /* 0x000fe2000f8ec03f */
[----:B------:R-:W1:Y:S01]  /*0200*/  I2F.RP R0, R7 ;  /* 0x0000000700007306 */ /* 0x000e620000209400 */
[----:B------:R-:W-:Y:S01]  /*0210*/  ULOP3.LUT UR4, UR4, 0x60, URZ, 0xc0, !UPT ;  /* 0x0000006004047892 */ /* 0x000fe2000f8ec03f */
[----:B--2---:R-:W-:-:S06]  /*0220*/  IABS R13, R5 ;  /* 0x00000005000d7213 */ /* 0x004fcc0000000000 */
[----:B-1----:R-:W1:Y:S02]  /*0230*/  MUFU.RCP R0, R0 ;  /* 0x0000000000007308 */ /* 0x002e640000001000 */
[----:B-1----:R-:W-:Y:S01]  /*0240*/  VIADD R2, R0, 0xffffffe ;  /* 0x0ffffffe00027836 */ /* 0x002fe20000000000 */
[----:B------:R-:W-:-:S05]  /*0250*/  IABS R0, R4 ;  /* 0x0000000400007213 */ /* 0x000fca0000000000 */
[----:B------:R1:W2:Y:S01]  /*0260*/  F2I.FTZ.U32.TRUNC.NTZ R3, R2 ;  /* 0x0000000200037305 */ /* 0x0002a2000021f000 */
[----:B------:R-:W-:Y:S02]  /*0270*/  IMAD.MOV R0, RZ, RZ, -R0 ;  /* 0x000000ffff007224 */ /* 0x000fe400078e0a00 */
[----:B-1----:R-:W-:Y:S02]  /*0280*/  IMAD.MOV.U32 R2, RZ, RZ, RZ ;  /* 0x000000ffff027224 */ /* 0x002fe400078e00ff */
[----:B--2---:R-:W-:-:S04]  /*0290*/  IMAD.MOV R6, RZ, RZ, -R3 ;  /* 0x000000ffff067224 */ /* 0x004fc800078e0a03 */
[----:B------:R-:W-:-:S04]  /*02a0*/  IMAD R11, R6, R7, RZ ;  /* 0x00000007060b7224 */ /* 0x000fc800078e02ff */
[----:B------:R-:W-:-:S06]  /*02b0*/  IMAD.HI.U32 R2, R3, R11, R2 ;  /* 0x0000000b03027227 */ /* 0x000fcc00078e0002 */
[----:B------:R-:W-:-:S04]  /*02c0*/  IMAD.HI.U32 R2, R2, R13, RZ ;  /* 0x0000000d02027227 */ /* 0x000fc800078e00ff */
[----:B------:R-:W-:-:S05]  /*02d0*/  IMAD R0, R2, R0, R13 ;  /* 0x0000000002007224 */ /* 0x000fca00078e020d */
[----:B------:R-:W-:-:S13]  /*02e0*/  ISETP.GT.U32.AND P1, PT, R7, R0, PT ;  /* 0x000000000700720c */ /* 0x000fda0003f24070 */
[----:B------:R-:W-:Y:S02]  /*02f0*/  @!P1 IMAD.IADD R0, R0, 0x1, -R7 ;  /* 0x0000000100009824 */ /* 0x000fe400078e0a07 */
[----:B------:R-:W-:Y:S01]  /*0300*/  @!P1 VIADD R2, R2, 0x1 ;  /* 0x0000000102029836 */ /* 0x000fe20000000000 */
[----:B------:R-:W-:Y:S02]  /*0310*/  ISETP.NE.AND P1, PT, R4, RZ, PT ;  /* 0x000000ff0400720c */ /* 0x000fe40003f25270 */
[----:B------:R-:W-:Y:S02]  /*0320*/  ISETP.GE.U32.AND P0, PT, R0, R7, PT ;  /* 0x000000070000720c */ /* 0x000fe40003f06070 */
[----:B------:R-:W-:-:S04]  /*0330*/  LOP3.LUT R0, R5, R4, RZ, 0x3c, !PT ;  /* 0x0000000405007212 */ /* 0x000fc800078e3cff */
[----:B------:R-:W-:Y:S01]  /*0340*/  ISETP.GE.AND P2, PT, R0, RZ, PT ;  /* 0x000000ff0000720c */ /* 0x000fe20003f46270 */
[----:B------:R-:W-:-:S05]  /*0350*/  VIADD R0, R8, 0x3f ;  /* 0x0000003f08007836 */ /* 0x000fca0000000000 */
[----:B------:R-:W-:Y:S01]  /*0360*/  SHF.R.S32.HI R3, RZ, 0x1f, R0 ;  /* 0x0000001fff037819 */ /* 0x000fe20000011400 */
[----:B------:R-:W-:-:S03]  /*0370*/  @P0 VIADD R2, R2, 0x1 ;  /* 0x0000000102020836 */ /* 0x000fc60000000000 */
[----:B------:R-:W-:-:S03]  /*0380*/  LEA.HI R3, R3, R0, RZ, 0x6 ;  /* 0x0000000003037211 */ /* 0x000fc600078f30ff */
[----:B------:R-:W-:Y:S01]  /*0390*/  @!P2 IMAD.MOV R2, RZ, RZ, -R2 ;  /* 0x000000ffff02a224 */ /* 0x000fe200078e0a02 */
[----:B------:R-:W-:-:S05]  /*03a0*/  @!P1 LOP3.LUT R2, RZ, R4, RZ, 0x33, !PT ;  /* 0x00000004ff029212 */ /* 0x000fca00078e33ff */
[----:B------:R-:W-:Y:S02]  /*03b0*/  IMAD.SHL.U32 R6, R2, 0x8, RZ ;  /* 0x0000000802067824 */ /* 0x000fe400078e00ff */
[----:B------:R-:W-:-:S03]  /*03c0*/  IMAD.MOV R2, RZ, RZ, -R2 ;  /* 0x000000ffff027224 */ /* 0x000fc600078e0a02 */
[----:B------:R-:W-:Y:S01]  /*03d0*/  LEA.HI.SX32 R3, R3, -R6, 0x1a ;  /* 0x8000000603037211 */ /* 0x000fe200078fd2ff */
[----:B------:R-:W-:-:S03]  /*03e0*/  IMAD R4, R4, R2, R5 ;  /* 0x0000000204047224 */ /* 0x000fc600078e0205 */
[----:B------:R-:W-:Y:S02]  /*03f0*/  VIMNMX R13, R3, 0x8, PT ;  /* 0x00000008030d7848 */ /* 0x000fe40003fe0100 */
[----:B------:R-:W-:Y:S02]  /*0400*/  IABS R11, R4 ;  /* 0x00000004000b7213 */ /* 0x000fe40000000000 */
[----:B------:R-:W-:-:S04]  /*0410*/  IABS R7, R13 ;  /* 0x0000000d00077213 */ /* 0x000fc80000000000 */
[----:B------:R-:W1:Y:S08]  /*0420*/  I2F.RP R0, R7 ;  /* 0x0000000700007306 */ /* 0x000e700000209400 */
[----:B-1----:R-:W1:Y:S02]  /*0430*/  MUFU.RCP R0, R0 ;  /* 0x0000000000007308 */ /* 0x002e640000001000 */
[----:B-1----:R-:W-:-:S06]  /*0440*/  VIADD R3, R0, 0xffffffe ;  /* 0x0ffffffe00037836 */ /* 0x002fcc0000000000 */
[----:B------:R-:W1:Y:S02]  /*0450*/  F2I.FTZ.U32.TRUNC.NTZ R3, R3 ;  /* 0x0000000300037305 */ /* 0x000e64000021f000 */
[----:B-1----:R-:W-:-:S04]  /*0460*/  IMAD.MOV R10, RZ, RZ, -R3 ;  /* 0x000000ffff0a7224 */ /* 0x002fc800078e0a03 */
[----:B------:R-:W-:Y:S01]  /*0470*/  IMAD.MOV.U32 R2, RZ, RZ, R10 ;  /* 0x000000ffff027224 */ /* 0x000fe200078e000a */
[----:B------:R-:W-:-:S03]  /*0480*/  IABS R10, R13 ;  /* 0x0000000d000a7213 */ /* 0x000fc60000000000 */
[----:B------:R-:W-:Y:S02]  /*0490*/  IMAD R5, R2, R7, RZ ;  /* 0x0000000702057224 */ /* 0x000fe400078e02ff */
[----:B------:R-:W-:Y:S02]  /*04a0*/  IMAD.MOV.U32 R2, RZ, RZ, RZ ;  /* 0x000000ffff027224 */ /* 0x000fe400078e00ff */
[----:B------:R-:W-:Y:S02]  /*04b0*/  IMAD.MOV R0, RZ, RZ, -R10 ;  /* 0x000000ffff007224 */ /* 0x000fe400078e0a0a */
[----:B------:R-:W-:Y:S01]  /*04c0*/  IMAD.HI.U32 R2, R3, R5, R2 ;  /* 0x0000000503027227 */ /* 0x000fe200078e0002 */
[----:B------:R-:W-:-:S05]  /*04d0*/  LOP3.LUT R3, R53, 0x3f, RZ, 0xc0, !PT ;  /* 0x0000003f35037812 */ /* 0x000fca00078ec0ff */
        /* <DEDUP_REMOVED lines=8> */
[----:B------:R-:W-:-:S07]  /*0560*/  ISETP.GE.AND P2, PT, R0, RZ, PT ;  /* 0x000000ff0000720c */ /* 0x000fce0003f46270 */
[----:B------:R-:W-:Y:S01]  /*0570*/  @P0 VIADD R2, R2, 0x1 ;  /* 0x0000000102020836 */ /* 0x000fe20000000000 */
[----:B------:R-:W-:-:S05]  /*0580*/  ISETP.GE.AND P0, PT, R83, 0x20, PT ;  /* 0x000000205300780c */ /* 0x000fca0003f06270 */
[----:B------:R-:W-:Y:S01]  /*0590*/  @!P2 IMAD.MOV R2, RZ, RZ, -R2 ;  /* 0x000000ffff02a224 */ /* 0x000fe200078e0a02 */
[----:B------:R-:W-:-:S05]  /*05a0*/  @!P1 LOP3.LUT R2, RZ, R13, RZ, 0x33, !PT ;  /* 0x0000000dff029212 */ /* 0x000fca00078e33ff */
[----:B------:R-:W-:Y:S02]  /*05b0*/  IMAD.MOV R0, RZ, RZ, -R2 ;  /* 0x000000ffff007224 */ /* 0x000fe400078e0a02 */
[----:B------:R-:W-:Y:S02]  /*05c0*/  IMAD.SHL.U32 R51, R2, 0x80, RZ ;  /* 0x0000008002337824 */ /* 0x000fe400078e00ff */
[----:B------:R-:W-:-:S04]  /*05d0*/  IMAD R0, R13, R0, R4 ;  /* 0x000000000d007224 */ /* 0x000fc800078e0204 */
[----:B------:R-:W-:-:S04]  /*05e0*/  IMAD.IADD R0, R6, 0x1, R0 ;  /* 0x0000000106007824 */ /* 0x000fc800078e0200 */
[----:B------:R-:W-:Y:S01]  /*05f0*/  IMAD R52, R0, 0x40, R3 ;  /* 0x0000004000347824 */ /* 0x000fe200078e0203 */
[----:B0-----:R-:W-:Y:S06]  /*0600*/  @!P0 BRA `(.L_x_0) ;  /* 0x00000018009c8947 */ /* 0x001fec0003800000 */
[----:B------:R-:W-:Y:S01]  /*0610*/  IABS R2, R8 ;  /* 0x0000000800027213 */ /* 0x000fe20000000000 */
[----:B------:R-:W0:Y:S01]  /*0620*/  LDC R80, c[0x0][0x238] ;  /* 0x00008e00ff507b82 */ /* 0x000e220000000800 */
[----:B------:R-:W-:Y:S01]  /*0630*/  IABS R0, R9 ;  /* 0x0000000900007213 */ /* 0x000fe20000000000 */
[----:B------:R-:W-:Y:S01]  /*0640*/  ULDC UR5, c[0x0][0x234] ;  /* 0x00008d0000057ab9 */ /* 0x000fe20000000800 */
[----:B------:R-:W1:Y:S01]  /*0650*/  I2F.RP R10, R2 ;  /* 0x00000002000a7306 */ /* 0x000e620000209400 */
[----:B------:R-:W-:Y:S01]  /*0660*/  IABS R17, R52 ;  /* 0x0000003400117213 */ /* 0x000fe20000000000 */
[----:B------:R-:W-:Y:S01]  /*0670*/  ULDC.64 UR14, c[0x0][0x218] ;  /* 0x00008600000e7ab9 */ /* 0x000fe20000000a00 */
[--C-:B------:R-:W-:Y:S01]  /*0680*/  SHF.R.U32.HI R4, RZ, 0x5, R53.reuse ;  /* 0x00000005ff047819 */ /* 0x100fe20000011635 */
[----:B------:R-:W-:Y:S01]  /*0690*/  ULDC.64 UR10, c[0x0][0x210] ;  /* 0x00008400000a7ab9 */ /* 0x000fe20000000a00 */
[----:B------:R-:W-:Y:S01]  /*06a0*/  ISETP.GE.AND P2, PT, R52, RZ, PT ;  /* 0x000000ff3400720c */ /* 0x000fe20003f46270 */
[----:B------:R-:W-:Y:S01]  /*06b0*/  ULDC UR6, c[0x0][0x23c] ;  /* 0x00008f0000067ab9 */ /* 0x000fe20000000800 */
[----:B------:R-:W-:Y:S01]  /*06c0*/  SGXT.U32 R4, R4, 0x2 ;  /* 0x000000020404781a */ /* 0x000fe20000000000 */
[----:B------:R-:W2:Y:S01]  /*06d0*/  I2F.RP R3, R0 ;  /* 0x0000000000037306 */ /* 0x000ea20000209400 */
[----:B------:R-:W-:-:S02]  /*06e0*/  SHF.R.S32.HI R79, RZ, 0x2, R53 ;  /* 0x00000002ff4f7819 */ /* 0x000fc40000011435 */
[----:B------:R-:W-:Y:S02]  /*06f0*/  CS2R R30, SRZ ;  /* 0x00000000001e7805 */ /* 0x000fe4000001ff00 */
[----:B------:R-:W-:Y:S01]  /*0700*/  LOP3.LUT R16, R51, UR4, R4, 0xfe, !PT ;  /* 0x0000000433107c12 */ /* 0x000fe2000f8efe04 */
[----:B------:R-:W-:Y:S01]  /*0710*/  IMAD.MOV.U32 R4, RZ, RZ, RZ ;  /* 0x000000ffff047224 */ /* 0x000fe200078e00ff */
[----:B------:R-:W-:Y:S01]  /*0720*/  ULDC UR4, c[0x0][0x240] ;  /* 0x0000900000047ab9 */ /* 0x000fe20000000800 */
[----:B------:R-:W-:Y:S02]  /*0730*/  SGXT R79, R79, 0x1 ;  /* 0x000000014f4f781a */ /* 0x000fe40000000200 */
[----:B------:R-:W-:Y:S01]  /*0740*/  CS2R R32, SRZ ;  /* 0x0000000000207805 */ /* 0x000fe2000001ff00 */
[----:B-1----:R-:W1:Y:S01]  /*0750*/  MUFU.RCP R10, R10 ;  /* 0x0000000a000a7308 */ /* 0x002e620000001000 */
[----:B------:R-:W-:Y:S02]  /*0760*/  LOP3.LUT R20, R16, 0x1c, RZ, 0xfc, !PT ;  /* 0x0000001c10147812 */ /* 0x000fe400078efcff */
[----:B------:R-:W-:-:S02]  /*0770*/  CS2R R34, SRZ ;  /* 0x0000000000227805 */ /* 0x000fc4000001ff00 */
[C---:B------:R-:W-:Y:S02]  /*0780*/  LOP3.LUT R22, R16.reuse, 0x18, RZ, 0xfc, !PT ;  /* 0x0000001810167812 */ /* 0x040fe400078efcff */
[----:B------:R-:W-:Y:S02]  /*0790*/  CS2R R36, SRZ ;  /* 0x0000000000247805 */ /* 0x000fe4000001ff00 */
[C---:B------:R-:W-:Y:S02]  /*07a0*/  LOP3.LUT R24, R16.reuse, 0x14, RZ, 0xfc, !PT ;  /* 0x0000001410187812 */ /* 0x040fe400078efcff */
[----:B------:R-:W-:Y:S02]  /*07b0*/  CS2R R38, SRZ ;  /* 0x0000000000267805 */ /* 0x000fe4000001ff00 */
[----:B------:R-:W-:Y:S01]  /*07c0*/  LOP3.LUT R25, R16, 0x10, RZ, 0xfc, !PT ;  /* 0x0000001010197812 */ /* 0x000fe200078efcff */
[----:B--2---:R-:W2:Y:S01]  /*07d0*/  MUFU.RCP R3, R3 ;  /* 0x0000000300037308 */ /* 0x004ea20000001000 */
[----:B------:R-:W-:-:S02]  /*07e0*/  IABS R12, R24 ;  /* 0x00000018000c7213 */ /* 0x000fc40000000000 */
[----:B------:R-:W-:Y:S02]  /*07f0*/  LOP3.LUT R26, R16, 0xc, RZ, 0xfc, !PT ;  /* 0x0000000c101a7812 */ /* 0x000fe400078efcff */
[----:B------:R-:W-:Y:S02]  /*0800*/  IABS R14, R25 ;  /* 0x00000019000e7213 */ /* 0x000fe40000000000 */
[----:B------:R-:W-:Y:S01]  /*0810*/  IABS R15, R26 ;  /* 0x0000001a000f7213 */ /* 0x000fe20000000000 */
[----:B-1----:R-:W-:Y:S01]  /*0820*/  VIADD R6, R10, 0xffffffe ;  /* 0x0ffffffe0a067836 */ /* 0x002fe20000000000 */
[----:B------:R-:W-:Y:S02]  /*0830*/  IABS R10, R22 ;  /* 0x00000016000a7213 */ /* 0x000fe40000000000 */
[C---:B------:R-:W-:Y:S01]  /*0840*/  LOP3.LUT R27, R16.reuse, 0x8, RZ, 0xfc, !PT ;  /* 0x00000008101b7812 */ /* 0x040fe200078efcff */
[----:B------:R1:W3:Y:S01]  /*0850*/  F2I.FTZ.U32.TRUNC.NTZ R7, R6 ;  /* 0x0000000600077305 */ /* 0x0002e2000021f000 */
[----:B------:R-:W-:-:S02]  /*0860*/  LOP3.LUT R28, R16, 0x4, RZ, 0xfc, !PT ;  /* 0x00000004101c7812 */ /* 0x000fc400078efcff */
[----:B------:R-:W-:Y:S01]  /*0870*/  IABS R18, R16 ;  /* 0x0000001000127213 */ /* 0x000fe20000000000 */
[----:B--2---:R-:W-:Y:S01]  /*0880*/  VIADD R5, R3, 0xffffffe ;  /* 0x0ffffffe03057836 */ /* 0x004fe20000000000 */
[C---:B------:R-:W-:Y:S02]  /*0890*/  LOP3.LUT R85, R53.reuse, 0x1f, RZ, 0xc0, !PT ;  /* 0x0000001f35557812 */ /* 0x040fe400078ec0ff */
[C---:B------:R-:W-:Y:S01]  /*08a0*/  LEA.HI R82, R53.reuse, 0x1e, RZ, 0x1a ;  /* 0x0000001e35527811 */ /* 0x040fe200078fd0ff */
[----:B-1----:R-:W-:Y:S02]  /*08b0*/  IMAD.MOV.U32 R6, RZ, RZ, RZ ;  /* 0x000000ffff067224 */ /* 0x002fe400078e00ff */
[----:B------:R-:W1:Y:S01]  /*08c0*/  F2I.FTZ.U32.TRUNC.NTZ R5, R5 ;  /* 0x0000000500057305 */ /* 0x000e62000021f000 */
[----:B------:R-:W-:Y:S01]  /*08d0*/  LEA.HI R81, R53, 0xe, RZ, 0x1a ;  /* 0x0000000e35517811 */ /* 0x000fe200078fd0ff */
[----:B------:R-:W-:Y:S02]  /*08e0*/  IMAD R85, R85, UR6, RZ ;  /* 0x0000000655557c24 */ /* 0x000fe4000f8e02ff */
[----:B0-----:R-:W-:-:S02]  /*08f0*/  IMAD R82, R82, R80, RZ ;  /* 0x0000005052527224 */ /* 0x001fc400078e02ff */
[----:B---3--:R-:W-:Y:S02]  /*0900*/  IMAD.MOV R11, RZ, RZ, -R7 ;  /* 0x000000ffff0b7224 */ /* 0x008fe400078e0a07 */
[----:B------:R-:W-:Y:S02]  /*0910*/  IMAD R81, R81, R80, RZ ;  /* 0x0000005051517224 */ /* 0x000fe400078e02ff */
[----:B------:R-:W-:-:S04]  /*0920*/  IMAD R11, R11, R2, RZ ;  /* 0x000000020b0b7224 */ /* 0x000fc800078e02ff */
[----:B------:R-:W-:Y:S01]  /*0930*/  IMAD.HI.U32 R6, R7, R11, R6 ;  /* 0x0000000b07067227 */ /* 0x000fe200078e0006 */
[----:B------:R-:W-:-:S03]  /*0940*/  IABS R7, R20 ;  /* 0x0000001400077213 */ /* 0x000fc60000000000 */
[----:B-1----:R-:W-:Y:S02]  /*0950*/  IMAD.MOV R3, RZ, RZ, -R5 ;  /* 0x000000ffff037224 */ /* 0x002fe400078e0a05 */
[----:B------:R-:W-:-:S04]  /*0960*/  IMAD.HI.U32 R6, R6, R17, RZ ;  /* 0x0000001106067227 */ /* 0x000fc800078e00ff */
[----:B------:R-:W-:Y:S02]  /*0970*/  IMAD.MOV R6, RZ, RZ, -R6 ;  /* 0x000000ffff067224 */ /* 0x000fe400078e0a06 */
[----:B------:R-:W-:Y:S02]  /*0980*/  IMAD R3, R3, R0, RZ ;  /* 0x0000000003037224 */ /* 0x000fe400078e02ff */
[C---:B------:R-:W-:Y:S02]  /*0990*/  IMAD R17, R2.reuse, R6, R17 ;  /* 0x0000000602117224 */ /* 0x040fe400078e0211 */
[----:B------:R-:W-:Y:S01]  /*09a0*/  IMAD.HI.U32 R5, R5, R3, R4 ;  /* 0x0000000305057227 */ /* 0x000fe200078e0004 */
[----:B------:R-:W-:Y:S02]  /*09b0*/  SHF.R.S32.HI R4, RZ, 0x1f, R83 ;  /* 0x0000001fff047819 */ /* 0x000fe40000011453 */
[----:B------:R-:W-:Y:S02]  /*09c0*/  ISETP.GT.U32.AND P0, PT, R2, R17, PT ;  /* 0x000000110200720c */ /* 0x000fe40003f04070 */
[----:B------:R-:W-:Y:S01]  /*09d0*/  LEA.HI R83, R4, R83, RZ, 0x5 ;  /* 0x0000005304537211 */ /* 0x000fe200078f28ff */
[----:B------:R-:W-:-:S03]  /*09e0*/  IMAD.HI.U32 R3, R5, R7, RZ ;  /* 0x0000000705037227 */ /* 0x000fc600078e00ff */
[----:B------:R-:W-:Y:S01]  /*09f0*/  SHF.R.S32.HI R83, RZ, 0x5, R83 ;  /* 0x00000005ff537819 */ /* 0x000fe20000011453 */
[----:B------:R-:W-:-:S04]  /*0a00*/  IMAD.HI.U32 R4, R5, R10, RZ ;  /* 0x0000000a05047227 */ /* 0x000fc800078e00ff */
[----:B------:R-:W-:-:S04]  /*0a10*/  IMAD.HI.U32 R6, R5, R12, RZ ;  /* 0x0000000c05067227 */ /* 0x000fc800078e00ff */
[----:B------:R-:W-:Y:S02]  /*0a20*/  @!P0 IMAD.IADD R17, R17, 0x1, -R2 ;  /* 0x0000000111118824 */ /* 0x000fe400078e0a02 */
[----:B------:R-:W-:Y:S02]  /*0a30*/  IMAD.MOV R3, RZ, RZ, -R3 ;  /* 0x000000ffff037224 */ /* 0x000fe400078e0a03 */
[----:B------:R-:W-:Y:S01]  /*0a40*/  IMAD.MOV R11, RZ, RZ, -R4 ;  /* 0x000000ffff0b7224 */ /* 0x000fe200078e0a04 */
[----:B------:R-:W-:Y:S01]  /*0a50*/  ISETP.GT.U32.AND P0, PT, R2, R17, PT ;  /* 0x000000110200720c */ /* 0x000fe20003f04070 */
[----:B------:R-:W-:Y:S02]  /*0a60*/  IMAD.MOV R13, RZ, RZ, -R6 ;  /* 0x000000ffff0d7224 */ /* 0x000fe400078e0a06 */
[----:B------:R-:W-:-:S04]  /*0a70*/  IMAD.HI.U32 R4, R5, R14, RZ ;  /* 0x0000000e05047227 */ /* 0x000fc800078e00ff */
[C---:B------:R-:W-:Y:S02]  /*0a80*/  IMAD R3, R0.reuse, R3, R7 ;  /* 0x0000000300037224 */ /* 0x040fe400078e0207 */
[C---:B------:R-:W-:Y:S01]  /*0a90*/  IMAD R7, R0.reuse, R11, R10 ;  /* 0x0000000b00077224 */ /* 0x040fe200078e020a */
[----:B------:R-:W-:Y:S01]  /*0aa0*/  IABS R10, R27 ;  /* 0x0000001b000a7213 */ /* 0x000fe20000000000 */
[C---:B------:R-:W-:Y:S01]  /*0ab0*/  IMAD R11, R0.reuse, R13, R12 ;  /* 0x0000000d000b7224 */ /* 0x040fe200078e020c */
[----:B------:R-:W-:Y:S01]  /*0ac0*/  IABS R12, R28 ;  /* 0x0000001c000c7213 */ /* 0x000fe20000000000 */
[----:B------:R-:W-:Y:S01]  /*0ad0*/  IMAD.HI.U32 R6, R5, R15, RZ ;  /* 0x0000000f05067227 */ /* 0x000fe200078e00ff */
[C---:B------:R-:W-:Y:S02]  /*0ae0*/  ISETP.GT.U32.AND P4, PT, R0.reuse, R3, PT ;  /* 0x000000030000720c */ /* 0x040fe40003f84070 */
[C---:B------:R-:W-:Y:S01]  /*0af0*/  ISETP.GT.U32.AND P1, PT, R0.reuse, R7, PT ;  /* 0x000000070000720c */ /* 0x040fe20003f24070 */
[----:B------:R-:W-:Y:S01]  /*0b00*/  IMAD.MOV R13, RZ, RZ, -R4 ;  /* 0x000000ffff0d7224 */ /* 0x000fe200078e0a04 */
[----:B------:R-:W-:Y:S01]  /*0b10*/  ISETP.GT.U32.AND P5, PT, R0, R11, PT ;  /* 0x0000000b0000720c */ /* 0x000fe20003fa4070 */
[----:B------:R-:W-:Y:S01]  /*0b20*/  @!P0 IMAD.IADD R17, R17, 0x1, -R2 ;  /* 0x0000000111118824 */ /* 0x000fe200078e0a02 */
[----:B------:R-:W-:Y:S01]  /*0b30*/  ISETP.NE.AND P0, PT, R8, RZ, PT ;  /* 0x000000ff0800720c */ /* 0x000fe20003f05270 */
[----:B------:R-:W-:-:S02]  /*0b40*/  IMAD.MOV R6, RZ, RZ, -R6 ;  /* 0x000000ffff067224 */ /* 0x000fc400078e0a06 */
[----:B------:R-:W-:Y:S02]  /*0b50*/  IMAD R13, R0, R13, R14 ;  /* 0x0000000d000d7224 */ /* 0x000fe400078e020e */
[----:B------:R-:W-:Y:S02]  /*0b60*/  IMAD.MOV.U32 R14, RZ, RZ, R18 ;  /* 0x000000ffff0e7224 */ /* 0x000fe400078e0012 */
[----:B------:R-:W-:-:S04]  /*0b70*/  IMAD.HI.U32 R4, R5, R10, RZ ;  /* 0x0000000a05047227 */ /* 0x000fc800078e00ff */
[----:B------:R-:W-:Y:S02]  /*0b80*/  IMAD.MOV.U32 R2, RZ, RZ, R17 ;  /* 0x000000ffff027224 */ /* 0x000fe400078e0011 */
[----:B------:R-:W-:Y:S02]  /*0b90*/  IMAD R15, R0, R6, R15 ;  /* 0x00000006000f7224 */ /* 0x000fe400078e020f */
[----:B------:R-:W-:-:S03]  /*0ba0*/  IMAD.HI.U32 R6, R5, R12, RZ ;  /* 0x0000000c05067227 */ /* 0x000fc600078e00ff */
[----:B------:R-:W-:Y:S01]  /*0bb0*/  ISETP.GT.U32.AND P6, PT, R0, R15, PT ;  /* 0x0000000f0000720c */ /* 0x000fe20003fc4070 */
[----:B------:R-:W-:-:S04]  /*0bc0*/  IMAD.HI.U32 R5, R5, R14, RZ ;  /* 0x0000000e05057227 */ /* 0x000fc800078e00ff */
[----:B------:R-:W-:Y:S02]  /*0bd0*/  IMAD.MOV R19, RZ, RZ, -R4 ;  /* 0x000000ffff137224 */ /* 0x000fe400078e0a04 */
[----:B------:R-:W-:Y:S01]  /*0be0*/  @!P2 IMAD.MOV R2, RZ, RZ, -R2 ;  /* 0x000000ffff02a224 */ /* 0x000fe200078e0a02 */
[----:B------:R-:W-:Y:S01]  /*0bf0*/  ISETP.GT.U32.AND P2, PT, R0, R13, PT ;  /* 0x0000000d0000720c */ /* 0x000fe20003f44070 */
[----:B------:R-:W-:Y:S01]  /*0c00*/  IMAD.MOV R21, RZ, RZ, -R6 ;  /* 0x000000ffff157224 */ /* 0x000fe200078e0a06 */
[----:B------:R-:W-:Y:S01]  /*0c10*/  @!P0 LOP3.LUT R2, RZ, R8, RZ, 0x33, !PT ;  /* 0x00000008ff028212 */ /* 0x000fe200078e33ff */
[----:B------:R-:W-:Y:S01]  /*0c20*/  IMAD.MOV R23, RZ, RZ, -R5 ;  /* 0x000000ffff177224 */ /* 0x000fe200078e0a05 */
[----:B------:R-:W-:Y:S01]  /*0c30*/  LOP3.LUT R8, R84, 0xc, RZ, 0xfc, !PT ;  /* 0x0000000c54087812 */ /* 0x000fe200078efcff */
[----:B------:R-:W-:Y:S01]  /*0c40*/  IMAD R5, R0, R19, R10 ;  /* 0x0000001300057224 */ /* 0x000fe200078e020a */
[----:B------:R-:W-:Y:S01]  /*0c50*/  LOP3.LUT R10, R84, 0x12, RZ, 0xfc, !PT ;  /* 0x00000012540a7812 */ /* 0x000fe200078efcff */
[----:B------:R-:W-:Y:S01]  /*0c60*/  IMAD R17, R0, R21, R12 ;  /* 0x0000001500117224 */ /* 0x000fe200078e020c */
[----:B------:R-:W-:Y:S01]  /*0c70*/  LOP3.LUT R12, R84, 0x16, RZ, 0xfc, !PT ;  /* 0x00000016540c7812 */ /* 0x000fe200078efcff */
[C---:B------:R-:W-:Y:S01]  /*0c80*/  IMAD R19, R0.reuse, R23, R14 ;  /* 0x0000001700137224 */ /* 0x040fe200078e020e */
[C---:B------:R-:W-:Y:S01]  /*0c90*/  ISETP.GT.U32.AND P0, PT, R0.reuse, R5, PT ;  /* 0x000000050000720c */ /* 0x040fe20003f04070 */
[--C-:B------:R-:W-:Y:S01]  /*0ca0*/  @!P4 IMAD.IADD R3, R3, 0x1, -R0.reuse ;  /* 0x000000010303c824 */ /* 0x100fe200078e0a00 */
[C---:B------:R-:W-:Y:S01]  /*0cb0*/  ISETP.GT.U32.AND P3, PT, R0.reuse, R17, PT ;  /* 0x000000110000720c */ /* 0x040fe20003f64070 */
[--C-:B------:R-:W-:Y:S01]  /*0cc0*/  @!P1 IMAD.IADD R7, R7, 0x1, -R0.reuse ;  /* 0x0000000107079824 */ /* 0x100fe200078e0a00 */
[C---:B------:R-:W-:Y:S01]  /*0cd0*/  ISETP.GT.U32.AND P4, PT, R0.reuse, R19, PT ;  /* 0x000000130000720c */ /* 0x040fe20003f84070 */
[--C-:B------:R-:W-:Y:S01]  /*0ce0*/  @!P5 IMAD.IADD R11, R11, 0x1, -R0.reuse ;  /* 0x000000010b0bd824 */ /* 0x100fe200078e0a00 */
[C---:B------:R-:W-:Y:S01]  /*0cf0*/  ISETP.GT.U32.AND P5, PT, R0.reuse, R3, PT ;  /* 0x000000030000720c */ /* 0x040fe20003fa4070 */
[--C-:B------:R-:W-:Y:S01]  /*0d00*/  @!P2 IMAD.IADD R13, R13, 0x1, -R0.reuse ;  /* 0x000000010d0da824 */ /* 0x100fe200078e0a00 */
[----:B------:R-:W-:Y:S01]  /*0d10*/  ISETP.GT.U32.AND P2, PT, R0, R7, PT ;  /* 0x000000070000720c */ /* 0x000fe20003f44070 */
[--C-:B------:R-:W-:Y:S01]  /*0d20*/  @!P6 IMAD.IADD R15, R15, 0x1, -R0.reuse ;  /* 0x000000010f0fe824 */ /* 0x100fe200078e0a00 */
[----:B------:R-:W-:Y:S01]  /*0d30*/  ISETP.GE.AND P1, PT, R20, RZ, PT ;  /* 0x000000ff1400720c */ /* 0x000fe20003f26270 */
[----:B------:R-:W-:Y:S01]  /*0d40*/  IMAD.SHL.U32 R4, R53, 0x20, RZ ;  /* 0x0000002035047824 */ /* 0x000fe200078e00ff */
[----:B------:R-:W-:Y:S01]  /*0d50*/  ISETP.GE.AND P6, PT, R22, RZ, PT ;  /* 0x000000ff1600720c */ /* 0x000fe20003fc6270 */
[--C-:B------:R-:W-:Y:S01]  /*0d60*/  @!P0 IMAD.IADD R5, R5, 0x1, -R0.reuse ;  /* 0x0000000105058824 */ /* 0x100fe200078e0a00 */
[----:B------:R-:W-:Y:S01]  /*0d70*/  ISETP.GT.U32.AND P0, PT, R0, R13, PT ;  /* 0x0000000d0000720c */ /* 0x000fe20003f04070 */
[--C-:B------:R-:W-:Y:S01]  /*0d80*/  @!P3 IMAD.IADD R17, R17, 0x1, -R0.reuse ;  /* 0x000000011111b824 */ /* 0x100fe200078e0a00 */
[----:B------:R-:W-:Y:S01]  /*0d90*/  LOP3.LUT R4, R4, 0x760, RZ, 0xc0, !PT ;  /* 0x0000076004047812 */ /* 0x000fe200078ec0ff */
[--C-:B------:R-:W-:Y:S01]  /*0da0*/  @!P4 IMAD.IADD R19, R19, 0x1, -R0.reuse ;  /* 0x000000011313c824 */ /* 0x100fe200078e0a00 */
[C---:B------:R-:W-:Y:S01]  /*0db0*/  ISETP.GT.U32.AND P4, PT, R0.reuse, R15, PT ;  /* 0x0000000f0000720c */ /* 0x040fe20003f84070 */
[--C-:B------:R-:W-:Y:S01]  /*0dc0*/  @!P5 IMAD.IADD R3, R3, 0x1, -R0.reuse ;  /* 0x000000010303d824 */ /* 0x100fe200078e0a00 */
[C---:B------:R-:W-:Y:S01]  /*0dd0*/  ISETP.GT.U32.AND P5, PT, R0.reuse, R11, PT ;  /* 0x0000000b0000720c */ /* 0x040fe20003fa4070 */
[--C-:B------:R-:W-:Y:S01]  /*0de0*/  @!P2 IMAD.IADD R7, R7, 0x1, -R0.reuse ;  /* 0x000000010707a824 */ /* 0x100fe200078e0a00 */
[C---:B------:R-:W-:Y:S01]  /*0df0*/  ISETP.GT.U32.AND P3, PT, R0.reuse, R5, PT ;  /* 0x000000050000720c */ /* 0x040fe20003f64070 */
[----:B------:R-:W-:Y:S01]  /*0e00*/  @!P1 IMAD.MOV R3, RZ, RZ, -R3 ;  /* 0x000000ffff039224 */ /* 0x000fe200078e0a03 */
[C---:B------:R-:W-:Y:S01]  /*0e10*/  ISETP.GT.U32.AND P2, PT, R0.reuse, R17, PT ;  /* 0x000000110000720c */ /* 0x040fe20003f44070 */
[----:B------:R-:W-:Y:S01]  /*0e20*/  @!P6 IMAD.MOV R7, RZ, RZ, -R7 ;  /* 0x000000ffff07e224 */ /* 0x000fe200078e0a07 */
[----:B------:R-:W-:Y:S01]  /*0e30*/  ISETP.GT.U32.AND P1, PT, R0, R19, PT ;  /* 0x000000130000720c */ /* 0x000fe20003f24070 */
[--C-:B------:R-:W-:Y:S01]  /*0e40*/  @!P0 IMAD.IADD R13, R13, 0x1, -R0.reuse ;  /* 0x000000010d0d8824 */ /* 0x100fe200078e0a00 */
[----:B------:R-:W-:Y:S01]  /*0e50*/  ISETP.GE.AND P0, PT, R25, RZ, PT ;  /* 0x000000ff1900720c */ /* 0x000fe20003f06270 */
[----:B------:R-:W-:Y:S01]  /*0e60*/  IMAD R2, R2, UR5, RZ ;  /* 0x0000000502027c24 */ /* 0x000fe2000f8e02ff */
[----:B------:R-:W-:Y:S01]  /*0e70*/  ISETP.GE.AND P6, PT, R16, RZ, PT ;  /* 0x000000ff1000720c */ /* 0x000fe20003fc6270 */
[--C-:B------:R-:W-:Y:S01]  /*0e80*/  @!P4 IMAD.IADD R15, R15, 0x1, -R0.reuse ;  /* 0x000000010f0fc824 */ /* 0x100fe200078e0a00 */
[----:B------:R-:W-:Y:S01]  /*0e90*/  ISETP.GE.AND P4, PT, R26, RZ, PT ;  /* 0x000000ff1a00720c */ /* 0x000fe20003f86270 */
[--C-:B------:R-:W-:Y:S01]  /*0ea0*/  @!P5 IMAD.IADD R11, R11, 0x1, -R0.reuse ;  /* 0x000000010b0bd824 */ /* 0x100fe200078e0a00 */
[----:B------:R-:W-:Y:S01]  /*0eb0*/  ISETP.GE.AND P5, PT, R24, RZ, PT ;  /* 0x000000ff1800720c */ /* 0x000fe20003fa6270 */
[--C-:B------:R-:W-:Y:S01]  /*0ec0*/  @!P3 IMAD.IADD R5, R5, 0x1, -R0.reuse ;  /* 0x000000010505b824 */ /* 0x100fe200078e0a00 */
[----:B------:R-:W-:Y:S01]  /*0ed0*/  ISETP.GE.AND P3, PT, R27, RZ, PT ;  /* 0x000000ff1b00720c */ /* 0x000fe20003f66270 */
[--C-:B------:R-:W-:Y:S01]  /*0ee0*/  @!P2 IMAD.IADD R17, R17, 0x1, -R0.reuse ;  /* 0x000000011111a824 */ /* 0x100fe200078e0a00 */
[----:B------:R-:W-:Y:S01]  /*0ef0*/  ISETP.GE.AND P2, PT, R28, RZ, PT ;  /* 0x000000ff1c00720c */ /* 0x000fe20003f46270 */
[----:B------:R-:W-:Y:S01]  /*0f00*/  @!P1 IMAD.IADD R19, R19, 0x1, -R0 ;  /* 0x0000000113139824 */ /* 0x000fe200078e0a00 */
[----:B------:R-:W-:Y:S01]  /*0f10*/  ISETP.NE.AND P1, PT, R9, RZ, PT ;  /* 0x000000ff0900720c */ /* 0x000fe20003f25270 */
[----:B------:R-:W-:Y:S01]  /*0f20*/  @!P0 IMAD.MOV R13, RZ, RZ, -R13 ;  /* 0x000000ffff0d8224 */ /* 0x000fe200078e0a0d */
[----:B------:R-:W-:Y:S01]  /*0f30*/  LOP3.LUT R0, RZ, R9, RZ, 0x33, !PT ;  /* 0x00000009ff007212 */ /* 0x000fe200078e33ff */
[----:B------:R-:W-:Y:S01]  /*0f40*/  @!P6 IMAD.MOV R19, RZ, RZ, -R19 ;  /* 0x000000ffff13e224 */ /* 0x000fe200078e0a13 */
[----:B------:R-:W-:Y:S01]  /*0f50*/  LOP3.LUT R79, R4, 0x90, R79, 0xf8, !PT ;  /* 0x00000090044f7812 */ /* 0x000fe200078ef84f */
[----:B------:R-:W-:Y:S01]  /*0f60*/  @!P4 IMAD.MOV R15, RZ, RZ, -R15 ;  /* 0x000000ffff0fc224 */ /* 0x000fe200078e0a0f */
[C---:B------:R-:W-:Y:S01]  /*0f70*/  SEL R7, R0.reuse, R7, !P1 ;  /* 0x0000000700077207 */ /* 0x040fe20004800000 */
[----:B------:R-:W-:Y:S01]  /*0f80*/  @!P5 IMAD.MOV R11, RZ, RZ, -R11 ;  /* 0x000000ffff0bd224 */ /* 0x000fe200078e0a0b */
[C---:B------:R-:W-:Y:S01]  /*0f90*/  SEL R3, R0.reuse, R3, !P1 ;  /* 0x0000000300037207 */ /* 0x040fe20004800000 */
[----:B------:R-:W-:Y:S01]  /*0fa0*/  @!P3 IMAD.MOV R5, RZ, RZ, -R5 ;  /* 0x000000ffff05b224 */ /* 0x000fe200078e0a05 */
[C---:B------:R-:W-:Y:S01]  /*0fb0*/  SEL R13, R0.reuse, R13, !P1 ;  /* 0x0000000d000d7207 */ /* 0x040fe20004800000 */
[----:B------:R-:W-:Y:S01]  /*0fc0*/  @!P2 IMAD.MOV R17, RZ, RZ, -R17 ;  /* 0x000000ffff11a224 */ /* 0x000fe200078e0a11 */
[C---:B------:R-:W-:Y:S01]  /*0fd0*/  SEL R11, R0.reuse, R11, !P1 ;  /* 0x0000000b000b7207 */ /* 0x040fe20004800000 */
[----:B------:R-:W-:Y:S01]  /*0fe0*/  IMAD R7, R7, UR4, RZ ;  /* 0x0000000407077c24 */ /* 0x000fe2000f8e02ff */
[C---:B------:R-:W-:Y:S01]  /*0ff0*/  SEL R15, R0.reuse, R15, !P1 ;  /* 0x0000000f000f7207 */ /* 0x040fe20004800000 */
[----:B------:R-:W-:Y:S01]  /*1000*/  IMAD R3, R3, UR4, RZ ;  /* 0x0000000403037c24 */ /* 0x000fe2000f8e02ff */
[C---:B------:R-:W-:Y:S01]  /*1010*/  SEL R5, R0.reuse, R5, !P1 ;  /* 0x0000000500057207 */ /* 0x040fe20004800000 */
[----:B------:R-:W-:Y:S01]  /*1020*/  IMAD R11, R11, UR4, RZ ;  /* 0x000000040b0b7c24 */ /* 0x000fe2000f8e02ff */
[C---:B------:R-:W-:Y:S01]  /*1030*/  SEL R17, R0.reuse, R17, !P1 ;  /* 0x0000001100117207 */ /* 0x040fe20004800000 */
[----:B------:R-:W-:Y:S01]  /*1040*/  IMAD R13, R13, UR4, RZ ;  /* 0x000000040d0d7c24 */ /* 0x000fe2000f8e02ff */
[----:B------:R-:W-:Y:S01]  /*1050*/  SEL R0, R0, R19, !P1 ;  /* 0x0000001300007207 */ /* 0x000fe20004800000 */
[----:B------:R-:W-:Y:S01]  /*1060*/  IMAD R15, R15, UR4, RZ ;  /* 0x000000040f0f7c24 */ /* 0x000fe2000f8e02ff */
[----:B------:R-:W-:Y:S01]  /*1070*/  SHF.R.S32.HI R47, RZ, 0x1f, R7 ;  /* 0x0000001fff2f7819 */ /* 0x000fe20000011407 */
[----:B------:R-:W-:Y:S01]  /*1080*/  IMAD R5, R5, UR4, RZ ;  /* 0x0000000405057c24 */ /* 0x000fe2000f8e02ff */
[----:B------:R-:W-:Y:S01]  /*1090*/  IADD3 R48, P6, R7, UR14, RZ ;  /* 0x0000000e07307c10 */ /* 0x000fe2000ffde0ff */
[----:B------:R-:W-:Y:S01]  /*10a0*/  IMAD R17, R17, UR4, RZ ;  /* 0x0000000411117c24 */ /* 0x000fe2000f8e02ff */
[----:B------:R-:W-:Y:S01]  /*10b0*/  SHF.R.S32.HI R49, RZ, 0x1f, R3 ;  /* 0x0000001fff317819 */ /* 0x000fe20000011403 */
[----:B------:R-:W-:Y:S01]  /*10c0*/  IMAD R0, R0, UR4, RZ ;  /* 0x0000000400007c24 */ /* 0x000fe2000f8e02ff */
[----:B------:R-:W-:Y:S01]  /*10d0*/  IADD3 R50, P0, R3, UR14, RZ ;  /* 0x0000000e03327c10 */ /* 0x000fe2000ff1e0ff */
[----:B------:R-:W-:Y:S01]  /*10e0*/  UIADD3 UR5, UR8, 0x800, URZ ;  /* 0x0000080008057890 */ /* 0x000fe2000fffe03f */
[----:B------:R-:W-:Y:S01]  /*10f0*/  SHF.R.S32.HI R45, RZ, 0x1f, R11 ;  /* 0x0000001fff2d7819 */ /* 0x000fe2000001140b */
[----:B------:R-:W-:Y:S01]  /*1100*/  USHF.R.U32.HI UR4, URZ, 0x4, UR8 ;  /* 0x000000043f047899 */ /* 0x000fe20008011608 */
[----:B------:R-:W-:Y:S01]  /*1110*/  IADD3 R46, P5, R11, UR14, RZ ;  /* 0x0000000e0b2e7c10 */ /* 0x000fe2000ffbe0ff */
[----:B------:R-:W-:Y:S01]  /*1120*/  USHF.R.U32.HI UR5, URZ, 0x4, UR5 ;  /* 0x000000043f057899 */ /* 0x000fe20008011605 */
[----:B------:R-:W-:Y:S01]  /*1130*/  SHF.R.S32.HI R43, RZ, 0x1f, R13 ;  /* 0x0000001fff2b7819 */ /* 0x000fe2000001140d */
[-C--:B------:R-:W-:Y:S01]  /*1140*/  IMAD R12, R12, R80.reuse, RZ ;  /* 0x000000500c0c7224 */ /* 0x080fe200078e02ff */
[----:B------:R-:W-:Y:S01]  /*1150*/  IADD3 R44, P4, R13, UR14, RZ ;  /* 0x0000000e0d2c7c10 */ /* 0x000fe2000ff9e0ff */
[-C--:B------:R-:W-:Y:S01]  /*1160*/  IMAD R10, R10, R80.reuse, RZ ;  /* 0x000000500a0a7224 */ /* 0x080fe200078e02ff */
[----:B------:R-:W-:Y:S01]  /*1170*/  SHF.R.S32.HI R41, RZ, 0x1f, R15 ;  /* 0x0000001fff297819 */ /* 0x000fe2000001140f */
[----:B------:R-:W-:Y:S01]  /*1180*/  IMAD R8, R8, R80, RZ ;  /* 0x0000005008087224 */ /* 0x000fe200078e02ff */
[----:B------:R-:W-:-:S02]  /*1190*/  IADD3 R42, P3, R15, UR14, RZ ;  /* 0x0000000e0f2a7c10 */ /* 0x000fc4000ff7e0ff */
[----:B------:R-:W-:Y:S02]  /*11a0*/  CS2R R24, SRZ ;  /* 0x0000000000187805 */ /* 0x000fe4000001ff00 */
[----:B------:R-:W-:Y:S02]  /*11b0*/  SHF.R.S32.HI R23, RZ, 0x1f, R5 ;  /* 0x0000001fff177819 */ /* 0x000fe40000011405 */
[----:B------:R-:W-:Y:S02]  /*11c0*/  CS2R R26, SRZ ;  /* 0x00000000001a7805 */ /* 0x000fe4000001ff00 */
[----:B------:R-:W-:Y:S02]  /*11d0*/  IADD3 R40, P2, R5, UR14, RZ ;  /* 0x0000000e05287c10 */ /* 0x000fe4000ff5e0ff */
[----:B------:R-:W-:Y:S02]  /*11e0*/  CS2R R28, SRZ ;  /* 0x00000000001c7805 */ /* 0x000fe4000001ff00 */
[----:B------:R-:W-:Y:S01]  /*11f0*/  IADD3.X R47, R47, UR15, RZ, P6, !PT ;  /* 0x0000000f2f2f7c10 */ /* 0x000fe2000b7fe4ff */
[----:B------:R-:W-:Y:S01]  /*1200*/  USGXT.U32 UR4, UR4, 0xe ;  /* 0x0000000e0404789a */ /* 0x000fe20008000000 */
[----:B------:R-:W-:Y:S01]  /*1210*/  IADD3 R18, P6, R2, UR10, RZ ;  /* 0x0000000a02127c10 */ /* 0x000fe2000ffde0ff */
[----:B------:R-:W-:Y:S01]  /*1220*/  ULDC UR10, c[0x0][0x230] ;  /* 0x00008c00000a7ab9 */ /* 0x000fe20000000800 */
[----:B------:R-:W-:-:S02]  /*1230*/  LOP3.LUT R15, R84, 0x1c, RZ, 0xfc, !PT ;  /* 0x0000001c540f7812 */ /* 0x000fc400078efcff */
[C---:B------:R-:W-:Y:S02]  /*1240*/  LOP3.LUT R14, R84.reuse, 0x1a, RZ, 0xfc, !PT ;  /* 0x0000001a540e7812 */ /* 0x040fe400078efcff */
[C---:B------:R-:W-:Y:S01]  /*1250*/  LOP3.LUT R13, R84.reuse, 0x18, RZ, 0xfc, !PT ;  /* 0x00000018540d7812 */ /* 0x040fe200078efcff */
[-C--:B------:R-:W-:Y:S01]  /*1260*/  IMAD R15, R15, R80.reuse, RZ ;  /* 0x000000500f0f7224 */ /* 0x080fe200078e02ff */
[----:B------:R-:W-:Y:S01]  /*1270*/  LOP3.LUT R11, R84, 0x14, RZ, 0xfc, !PT ;  /* 0x00000014540b7812 */ /* 0x000fe200078efcff */
[-C--:B------:R-:W-:Y:S01]  /*1280*/  IMAD R14, R14, R80.reuse, RZ ;  /* 0x000000500e0e7224 */ /* 0x080fe200078e02ff */
[C---:B------:R-:W-:Y:S01]  /*1290*/  LOP3.LUT R9, R84.reuse, 0x10, RZ, 0xfc, !PT ;  /* 0x0000001054097812 */ /* 0x040fe200078efcff */
[-C--:B------:R-:W-:Y:S01]  /*12a0*/  IMAD R13, R13, R80.reuse, RZ ;  /* 0x000000500d0d7224 */ /* 0x080fe200078e02ff */
[C---:B------:R-:W-:Y:S01]  /*12b0*/  LOP3.LUT R7, R84.reuse, 0xa, RZ, 0xfc, !PT ;  /* 0x0000000a54077812 */ /* 0x040fe200078efcff */
[-C--:B------:R-:W-:Y:S01]  /*12c0*/  IMAD R11, R11, R80.reuse, RZ ;  /* 0x000000500b0b7224 */ /* 0x080fe200078e02ff */
[C---:B------:R-:W-:Y:S01]  /*12d0*/  LOP3.LUT R6, R84.reuse, 0x8, RZ, 0xfc, !PT ;  /* 0x0000000854067812 */ /* 0x040fe200078efcff */
[-C--:B------:R-:W-:Y:S01]  /*12e0*/  IMAD R9, R9, R80.reuse, RZ ;  /* 0x0000005009097224 */ /* 0x080fe200078e02ff */
[C---:B------:R-:W-:Y:S01]  /*12f0*/  LOP3.LUT R5, R84.reuse, 0x6, RZ, 0xfc, !PT ;  /* 0x0000000654057812 */ /* 0x040fe200078efcff */
[-C--:B------:R-:W-:Y:S01]  /*1300*/  IMAD R7, R7, R80.reuse, RZ ;  /* 0x0000005007077224 */ /* 0x080fe200078e02ff */
[----:B------:R-:W-:Y:S01]  /*1310*/  LOP3.LUT R4, R84, 0x4, RZ, 0xfc, !PT ;  /* 0x0000000454047812 */ /* 0x000fe200078efcff */
[-C--:B------:R-:W-:Y:S01]  /*1320*/  IMAD R6, R6, R80.reuse, RZ ;  /* 0x0000005006067224 */ /* 0x080fe200078e02ff */
[----:B------:R-:W-:Y:S01]  /*1330*/  LOP3.LUT R3, R84, 0x2, RZ, 0xfc, !PT ;  /* 0x0000000254037812 */ /* 0x000fe200078efcff */
[-C--:B------:R-:W-:Y:S01]  /*1340*/  IMAD R5, R5, R80.reuse, RZ ;  /* 0x0000005005057224 */ /* 0x080fe200078e02ff */
[----:B------:R-:W-:Y:S01]  /*1350*/  IADD3.X R49, R49, UR15, RZ, P0, !PT ;  /* 0x0000000f31317c10 */ /* 0x000fe200087fe4ff */
[-C--:B------:R-:W-:Y:S01]  /*1360*/  IMAD R4, R4, R80.reuse, RZ ;  /* 0x0000005004047224 */ /* 0x080fe200078e02ff */
[----:B------:R-:W-:Y:S01]  /*1370*/  SHF.R.S32.HI R21, RZ, 0x1f, R17 ;  /* 0x0000001fff157819 */ /* 0x000fe20000011411 */
[----:B------:R-:W-:Y:S01]  /*1380*/  IMAD R3, R3, R80, RZ ;  /* 0x0000005003037224 */ /* 0x000fe200078e02ff */
[----:B------:R-:W-:-:S02]  /*1390*/  IADD3 R22, P1, R17, UR14, RZ ;  /* 0x0000000e11167c10 */ /* 0x000fc4000ff3e0ff */
[----:B------:R-:W-:Y:S02]  /*13a0*/  SHF.R.S32.HI R19, RZ, 0x1f, R0 ;  /* 0x0000001fff137819 */ /* 0x000fe40000011400 */
[----:B------:R-:W-:Y:S02]  /*13b0*/  IADD3 R20, P0, R0, UR14, RZ ;  /* 0x0000000e00147c10 */ /* 0x000fe4000ff1e0ff */
[----:B------:R-:W-:Y:S02]  /*13c0*/  LOP3.LUT R79, R79, R84, RZ, 0xfc, !PT ;  /* 0x000000544f4f7212 */ /* 0x000fe400078efcff */
[----:B------:R-:W-:Y:S01]  /*13d0*/  LEA.HI.X.SX32 R17, R2, UR11, 0x1, P6 ;  /* 0x0000000b02117c11 */ /* 0x000fe2000b0f0eff */
[----:B------:R-:W-:Y:S01]  /*13e0*/  IMAD.SHL.U32 R2, R80, 0x20, RZ ;  /* 0x0000002050027824 */ /* 0x000fe200078e00ff */
[----:B------:R-:W-:Y:S01]  /*13f0*/  IADD3.X R45, R45, UR15, RZ, P5, !PT ;  /* 0x0000000f2d2d7c10 */ /* 0x000fe2000affe4ff */
[----:B------:R-:W-:Y:S01]  /*1400*/  IMAD R80, R84, R80, RZ ;  /* 0x0000005054507224 */ /* 0x000fe200078e02ff */
[----:B------:R-:W-:Y:S01]  /*1410*/  IADD3.X R43, R43, UR15, RZ, P4, !PT ;  /* 0x0000000f2b2b7c10 */ /* 0x000fe2000a7fe4ff */
[----:B------:R-:W-:Y:S01]  /*1420*/  USHF.L.U32 UR11, UR6, 0x5, URZ ;  /* 0x00000005060b7899 */ /* 0x000fe2000800063f */
[----:B------:R-:W-:Y:S01]  /*1430*/  IADD3.X R41, R41, UR15, RZ, P3, !PT ;  /* 0x0000000f29297c10 */ /* 0x000fe20009ffe4ff */
[----:B------:R-:W-:Y:S01]  /*1440*/  USGXT.U32 UR6, UR5, 0xe ;  /* 0x0000000e0506789a */ /* 0x000fe20008000000 */
[----:B------:R-:W-:-:S02]  /*1450*/  IADD3.X R23, R23, UR15, RZ, P2, !PT ;  /* 0x0000000f17177c10 */ /* 0x000fc400097fe4ff */
[----:B------:R-:W-:Y:S02]  /*1460*/  IADD3.X R21, R21, UR15, RZ, P1, !PT ;  /* 0x0000000f15157c10 */ /* 0x000fe40008ffe4ff */
[----:B------:R-:W-:Y:S02]  /*1470*/  IADD3.X R19, R19, UR15, RZ, P0, !PT ;  /* 0x0000000f13137c10 */ /* 0x000fe400087fe4ff */
[----:B------:R-:W-:Y:S02]  /*1480*/  LOP3.LUT R16, R87, 0x10, RZ, 0x3c, !PT ;  /* 0x0000001057107812 */ /* 0x000fe400078e3cff */
[----:B------:R-:W-:Y:S02]  /*1490*/  SHF.R.S32.HI R0, RZ, 0x1f, R85 ;  /* 0x0000001fff007819 */ /* 0x000fe40000011455 */
[----:B------:R-:W-:-:S07]  /*14a0*/  LOP3.LUT R78, R79, 0x10, RZ, 0x3c, !PT ;  /* 0x000000104f4e7812 */ /* 0x000fce00078e3cff */
.L_x_1:
[C---:B------:R-:W-:Y:S02]  /*14b0*/  LOP3.LUT R54, R84.reuse, 0x2, RZ, 0xfc, !PT ;  /* 0x0000000254367812 */ /* 0x040fe400078efcff */
[----:B------:R-:W-:Y:S02]  /*14c0*/  ISETP.GE.AND P0, PT, R84, UR10, PT ;  /* 0x0000000a54007c0c */ /* 0x000fe4000bf06270 */
[----:B------:R-:W-:Y:S02]  /*14d0*/  ISETP.GE.AND P1, PT, R54, UR10, PT ;  /* 0x0000000a36007c0c */ /* 0x000fe4000bf26270 */
[C---:B------:R-:W-:Y:S02]  /*14e0*/  LOP3.LUT R54, R84.reuse, 0x6, RZ, 0xfc, !PT ;  /* 0x0000000654367812 */ /* 0x040fe400078efcff */
[----:B------:R-:W-:Y:S02]  /*14f0*/  IADD3 R58, P6, R3, R18, RZ ;  /* 0x00000012033a7210 */ /* 0x000fe40007fde0ff */
[----:B------:R-:W-:-:S02]  /*1500*/  LOP3.LUT R55, R84, 0x4, RZ, 0xfc, !PT ;  /* 0x0000000454377812 */ /* 0x000fc400078efcff */
[----:B------:R-:W-:Y:S02]  /*1510*/  IADD3 R62, P2, R80, R18, RZ ;  /* 0x00000012503e7210 */ /* 0x000fe40007f5e0ff */
[----:B------:R-:W-:Y:S02]  /*1520*/  LOP3.LUT R56, R84, 0xa, RZ, 0xfc, !PT ;  /* 0x0000000a54387812 */ /* 0x000fe400078efcff */
[----:B------:R-:W-:Y:S02]  /*1530*/  ISETP.GE.AND P4, PT, R54, UR10, PT ;  /* 0x0000000a36007c0c */ /* 0x000fe4000bf86270 */
[----:B------:R-:W-:Y:S02]  /*1540*/  PRMT R54, RZ, 0x7610, R54 ;  /* 0x00007610ff367816 */ /* 0x000fe40000000036 */
[----:B------:R-:W-:Y:S02]  /*1550*/  LEA.HI.X.SX32 R59, R3, R17, 0x1, P6 ;  /* 0x00000011033b7211 */ /* 0x000fe400030f0eff */
[----:B------:R-:W-:-:S02]  /*1560*/  ISETP.GE.AND P5, PT, R55, UR10, PT ;  /* 0x0000000a37007c0c */ /* 0x000fc4000bfa6270 */
[-C--:B------:R-:W-:Y:S02]  /*1570*/  LEA.HI.X.SX32 R63, R80, R17.reuse, 0x1, P2 ;  /* 0x00000011503f7211 */ /* 0x080fe400010f0eff */
[----:B------:R-:W-:Y:S02]  /*1580*/  IADD3 R64, P6, R4, R18, RZ ;  /* 0x0000001204407210 */ /* 0x000fe40007fde0ff */
[----:B------:R-:W-:Y:S01]  /*1590*/  ISETP.GE.AND P2, PT, R56, UR10, PT ;  /* 0x0000000a38007c0c */ /* 0x000fe2000bf46270 */
[----:B------:R0:W2:Y:S01]  /*15a0*/  @!P0 LDG.E.U8 R54, desc[UR12][R62.64] ;  /* 0x0000000c3e368981 */ /* 0x0000a2000c1e1100 */
[C---:B------:R-:W-:Y:S02]  /*15b0*/  LOP3.LUT R55, R84.reuse, 0x8, RZ, 0xfc, !PT ;  /* 0x0000000854377812 */ /* 0x040fe400078efcff */
[----:B------:R-:W-:Y:S02]  /*15c0*/  LOP3.LUT R56, R84, 0xc, RZ, 0xfc, !PT ;  /* 0x0000000c54387812 */ /* 0x000fe400078efcff */
[----:B------:R-:W-:-:S02]  /*15d0*/  LEA.HI.X.SX32 R65, R4, R17, 0x1, P6 ;  /* 0x0000001104417211 */ /* 0x000fc400030f0eff */
[----:B------:R-:W-:Y:S02]  /*15e0*/  IADD3 R60, P6, R5, R18, RZ ;  /* 0x00000012053c7210 */ /* 0x000fe40007fde0ff */
[----:B------:R-:W-:Y:S02]  /*15f0*/  ISETP.GE.AND P3, PT, R55, UR10, PT ;  /* 0x0000000a37007c0c */ /* 0x000fe4000bf66270 */
[----:B------:R-:W-:Y:S02]  /*1600*/  ISETP.GE.AND P0, PT, R56, UR10, PT ;  /* 0x0000000a38007c0c */ /* 0x000fe4000bf06270 */
[----:B------:R-:W-:Y:S02]  /*1610*/  PRMT R55, RZ, 0x7610, R55 ;  /* 0x00007610ff377816 */ /* 0x000fe40000000037 */
[----:B------:R-:W-:Y:S02]  /*1620*/  PRMT R56, RZ, 0x7610, R56 ;  /* 0x00007610ff387816 */ /* 0x000fe40000000038 */
[----:B------:R-:W-:-:S02]  /*1630*/  LEA.HI.X.SX32 R61, R5, R17, 0x1, P6 ;  /* 0x00000011053d7211 */ /* 0x000fc400030f0eff */
[----:B------:R-:W-:Y:S01]  /*1640*/  LEA.HI R57, R53, 0xe, RZ, 0x1a ;  /* 0x0000000e35397811 */ /* 0x000fe200078fd0ff */
[----:B------:R1:W3:Y:S01]  /*1650*/  @!P1 LDG.E.U8 R55, desc[UR12][R58.64] ;  /* 0x0000000c3a379981 */ /* 0x0002e2000c1e1100 */
[----:B0-----:R-:W-:Y:S02]  /*1660*/  LOP3.LUT R62, R84, 0x10, RZ, 0xfc, !PT ;  /* 0x00000010543e7812 */ /* 0x001fe400078efcff */
[----:B------:R-:W-:Y:S01]  /*1670*/  IADD3 R66, P6, R6, R18, RZ ;  /* 0x0000001206427210 */ /* 0x000fe20007fde0ff */
[----:B------:R0:W4:Y:S01]  /*1680*/  @!P5 LDG.E.U8 R56, desc[UR12][R64.64] ;  /* 0x0000000c4038d981 */ /* 0x000122000c1e1100 */
[----:B------:R-:W-:Y:S02]  /*1690*/  ISETP.GE.AND P1, PT, R57, UR10, PT ;  /* 0x0000000a39007c0c */ /* 0x000fe4000bf26270 */
[----:B------:R-:W-:Y:S02]  /*16a0*/  ISETP.GE.AND P5, PT, R62, UR10, PT ;  /* 0x0000000a3e007c0c */ /* 0x000fe4000bfa6270 */
[----:B------:R-:W-:-:S02]  /*16b0*/  LEA.HI.X.SX32 R67, R6, R17, 0x1, P6 ;  /* 0x0000001106437211 */ /* 0x000fc400030f0eff */
[----:B------:R-:W-:Y:S02]  /*16c0*/  PRMT R57, RZ, 0x7610, R57 ;  /* 0x00007610ff397816 */ /* 0x000fe40000000039 */
[CC--:B------:R-:W-:Y:S02]  /*16d0*/  IADD3 R62, P6, R7.reuse, R18.reuse, RZ ;  /* 0x00000012073e7210 */ /* 0x0c0fe40007fde0ff */
[----:B-1----:R-:W-:Y:S02]  /*16e0*/  LOP3.LUT R59, R84, 0x12, RZ, 0xfc, !PT ;  /* 0x00000012543b7812 */ /* 0x002fe400078efcff */
[----:B------:R-:W-:Y:S01]  /*16f0*/  PRMT R58, RZ, 0x7610, R58 ;  /* 0x00007610ff3a7816 */ /* 0x000fe2000000003a */
[----:B------:R1:W5:Y:S01]  /*1700*/  @!P4 LDG.E.U8 R57, desc[UR12][R60.64] ;  /* 0x0000000c3c39c981 */ /* 0x000362000c1e1100 */
[----:B------:R-:W-:Y:S02]  /*1710*/  LEA.HI.X.SX32 R63, R7, R17, 0x1, P6 ;  /* 0x00000011073f7211 */ /* 0x000fe400030f0eff */
[----:B------:R-:W-:-:S02]  /*1720*/  IADD3 R68, P6, R8, R18, RZ ;  /* 0x0000001208447210 */ /* 0x000fc40007fde0ff */
[----:B0-----:R-:W-:Y:S01]  /*1730*/  LOP3.LUT R64, R84, 0x14, RZ, 0xfc, !PT ;  /* 0x0000001454407812 */ /* 0x001fe200078efcff */
[----:B------:R0:W5:Y:S01]  /*1740*/  @!P3 LDG.E.U8 R58, desc[UR12][R66.64] ;  /* 0x0000000c423ab981 */ /* 0x000162000c1e1100 */
[----:B------:R-:W-:Y:S02]  /*1750*/  ISETP.GE.AND P4, PT, R59, UR10, PT ;  /* 0x0000000a3b007c0c */ /* 0x000fe4000bf86270 */
[----:B------:R-:W-:Y:S02]  /*1760*/  PRMT R59, RZ, 0x7610, R59 ;  /* 0x00007610ff3b7816 */ /* 0x000fe4000000003b */
[----:B-1----:R-:W-:Y:S02]  /*1770*/  PRMT R60, RZ, 0x7610, R60 ;  /* 0x00007610ff3c7816 */ /* 0x002fe4000000003c */
[----:B------:R-:W-:Y:S02]  /*1780*/  LEA.HI.X.SX32 R69, R8, R17, 0x1, P6 ;  /* 0x0000001108457211 */ /* 0x000fe400030f0eff */
[----:B------:R-:W-:Y:S01]  /*1790*/  ISETP.GE.AND P3, PT, R64, UR10, PT ;  /* 0x0000000a40007c0c */ /* 0x000fe2000bf66270 */
[----:B------:R1:W5:Y:S01]  /*17a0*/  @!P2 LDG.E.U8 R59, desc[UR12][R62.64] ;  /* 0x0000000c3e3ba981 */ /* 0x000362000c1e1100 */
[----:B------:R-:W-:-:S02]  /*17b0*/  LOP3.LUT R61, R84, 0x16, RZ, 0xfc, !PT ;  /* 0x00000016543d7812 */ /* 0x000fc400078efcff */
[----:B------:R-:W-:Y:S01]  /*17c0*/  IADD3 R64, P6, R81, R18, RZ ;  /* 0x0000001251407210 */ /* 0x000fe20007fde0ff */
[----:B------:R1:W5:Y:S01]  /*17d0*/  @!P0 LDG.E.U8 R60, desc[UR12][R68.64] ;  /* 0x0000000c443c8981 */ /* 0x000362000c1e1100 */
[----:B0-----:R-:W-:Y:S02]  /*17e0*/  LOP3.LUT R66, R84, 0x18, RZ, 0xfc, !PT ;  /* 0x0000001854427812 */ /* 0x001fe400078efcff */
[----:B------:R-:W-:Y:S02]  /*17f0*/  ISETP.GE.AND P2, PT, R61, UR10, PT ;  /* 0x0000000a3d007c0c */ /* 0x000fe4000bf46270 */
[----:B------:R-:W-:Y:S02]  /*1800*/  LEA.HI.X.SX32 R65, R81, R17, 0x1, P6 ;  /* 0x0000001151417211 */ /* 0x000fe400030f0eff */
[----:B------:R-:W-:Y:S02]  /*1810*/  ISETP.GE.AND P0, PT, R66, UR10, PT ;  /* 0x0000000a42007c0c */ /* 0x000fe4000bf06270 */
[----:B------:R-:W-:-:S02]  /*1820*/  PRMT R61, RZ, 0x7610, R61 ;  /* 0x00007610ff3d7816 */ /* 0x000fc4000000003d */
[CC--:B------:R-:W-:Y:S02]  /*1830*/  IADD3 R66, P6, R9.reuse, R18.reuse, RZ ;  /* 0x0000001209427210 */ /* 0x0c0fe40007fde0ff */
[----:B-1----:R-:W-:Y:S02]  /*1840*/  LOP3.LUT R63, R84, 0x1a, RZ, 0xfc, !PT ;  /* 0x0000001a543f7812 */ /* 0x002fe400078efcff */
[----:B------:R-:W-:Y:S01]  /*1850*/  LEA.HI.X.SX32 R67, R9, R17, 0x1, P6 ;  /* 0x0000001109437211 */ /* 0x000fe200030f0eff */
[----:B------:R0:W5:Y:S01]  /*1860*/  @!P1 LDG.E.U8 R61, desc[UR12][R64.64] ;  /* 0x0000000c403d9981 */ /* 0x000162000c1e1100 */
[----:B------:R-:W-:Y:S02]  /*1870*/  PRMT R62, RZ, 0x7610, R62 ;  /* 0x00007610ff3e7816 */ /* 0x000fe4000000003e */
[----:B------:R-:W-:Y:S02]  /*1880*/  IADD3 R74, P6, R10, R18, RZ ;  /* 0x000000120a4a7210 */ /* 0x000fe40007fde0ff */
[----:B------:R-:W-:-:S02]  /*1890*/  ISETP.GE.AND P1, PT, R63, UR10, PT ;  /* 0x0000000a3f007c0c */ /* 0x000fc4000bf26270 */
[----:B------:R-:W-:Y:S01]  /*18a0*/  LOP3.LUT R68, R84, 0x1c, RZ, 0xfc, !PT ;  /* 0x0000001c54447812 */ /* 0x000fe200078efcff */
[----:B------:R1:W5:Y:S01]  /*18b0*/  @!P5 LDG.E.U8 R62, desc[UR12][R66.64] ;  /* 0x0000000c423ed981 */ /* 0x000362000c1e1100 */
[----:B------:R-:W-:Y:S02]  /*18c0*/  PRMT R63, RZ, 0x7610, R63 ;  /* 0x00007610ff3f7816 */ /* 0x000fe4000000003f */
[----:B------:R-:W-:Y:S02]  /*18d0*/  LEA.HI.X.SX32 R75, R10, R17, 0x1, P6 ;  /* 0x000000110a4b7211 */ /* 0x000fe400030f0eff */
[----:B------:R-:W-:Y:S02]  /*18e0*/  ISETP.GE.AND P5, PT, R68, UR10, PT ;  /* 0x0000000a44007c0c */ /* 0x000fe4000bfa6270 */
[----:B------:R-:W-:Y:S01]  /*18f0*/  LEA.HI R69, R53, 0x1e, RZ, 0x1a ;  /* 0x0000001e35457811 */ /* 0x000fe200078fd0ff */
[----:B------:R1:W5:Y:S01]  /*1900*/  @!P4 LDG.E.U8 R63, desc[UR12][R74.64] ;  /* 0x0000000c4a3fc981 */ /* 0x000362000c1e1100 */
[----:B------:R-:W-:-:S02]  /*1910*/  IADD3 R68, P6, R11, R18, RZ ;  /* 0x000000120b447210 */ /* 0x000fc40007fde0ff */
[----:B------:R-:W-:Y:S02]  /*1920*/  ISETP.GE.AND P4, PT, R69, UR10, PT ;  /* 0x0000000a45007c0c */ /* 0x000fe4000bf86270 */
[-C--:B------:R-:W-:Y:S02]  /*1930*/  LEA.HI.X.SX32 R69, R11, R17.reuse, 0x1, P6 ;  /* 0x000000110b457211 */ /* 0x080fe400030f0eff */
[C---:B------:R-:W-:Y:S02]  /*1940*/  IADD3 R72, P6, R12.reuse, R18, RZ ;  /* 0x000000120c487210 */ /* 0x040fe40007fde0ff */
[----:B0-----:R-:W-:Y:S02]  /*1950*/  PRMT R64, RZ, 0x7610, R64 ;  /* 0x00007610ff407816 */ /* 0x001fe40000000040 */
[----:B-1----:R-:W-:Y:S02]  /*1960*/  LOP3.LUT R66, R53, 0x1f, RZ, 0xc0, !PT ;  /* 0x0000001f35427812 */ /* 0x002fe400078ec0ff */
[----:B------:R-:W-:-:S02]  /*1970*/  LEA.HI.X.SX32 R73, R12, R17, 0x1, P6 ;  /* 0x000000110c497211 */ /* 0x000fc400030f0eff */
[CC--:B------:R-:W-:Y:S01]  /*1980*/  IADD3 R70, P6, R13.reuse, R18.reuse, RZ ;  /* 0x000000120d467210 */ /* 0x0c0fe20007fde0ff */
[----:B------:R0:W5:Y:S01]  /*1990*/  @!P3 LDG.E.U8 R64, desc[UR12][R68.64] ;  /* 0x0000000c4440b981 */ /* 0x000162000c1e1100 */
[----:B------:R-:W-:Y:S02]  /*19a0*/  ISETP.GE.AND P3, PT, R66, UR10, PT ;  /* 0x0000000a42007c0c */ /* 0x000fe4000bf66270 */
[----:B------:R-:W-:Y:S02]  /*19b0*/  PRMT R65, RZ, 0x7610, R65 ;  /* 0x00007610ff417816 */ /* 0x000fe40000000041 */
[----:B------:R-:W-:Y:S02]  /*19c0*/  PRMT R66, RZ, 0x7610, R66 ;  /* 0x00007610ff427816 */ /* 0x000fe40000000042 */
[----:B------:R-:W-:Y:S02]  /*19d0*/  LEA.HI.X.SX32 R71, R13, R17, 0x1, P6 ;  /* 0x000000110d477211 */ /* 0x000fe400030f0eff */
[----:B------:R1:W5:Y:S01]  /*19e0*/  @!P2 LDG.E.U8 R65, desc[UR12][R72.64] ;  /* 0x0000000c4841a981 */ /* 0x000362000c1e1100 */
[----:B------:R-:W-:-:S02]  /*19f0*/  IADD3 R74, P2, R14, R18, RZ ;  /* 0x000000120e4a7210 */ /* 0x000fc40007f5e0ff */
[-C--:B------:R-:W-:Y:S01]  /*1a00*/  IADD3 R76, P6, R15, R18.reuse, RZ ;  /* 0x000000120f4c7210 */ /* 0x080fe20007fde0ff */
[----:B------:R-:W5:Y:S01]  /*1a10*/  @!P0 LDG.E.U8 R66, desc[UR12][R70.64] ;  /* 0x0000000c46428981 */ /* 0x000f62000c1e1100 */
[----:B------:R-:W-:Y:S02]  /*1a20*/  PRMT R67, RZ, 0x7610, R67 ;  /* 0x00007610ff437816 */ /* 0x000fe40000000043 */
[----:B0-----:R-:W-:Y:S02]  /*1a30*/  PRMT R68, RZ, 0x7610, R68 ;  /* 0x00007610ff447816 */ /* 0x001fe40000000044 */
[----:B-1----:R-:W-:Y:S02]  /*1a40*/  IADD3 R72, P0, R82, R18, RZ ;  /* 0x0000001252487210 */ /* 0x002fe40007f1e0ff */
[----:B------:R-:W-:Y:S02]  /*1a50*/  PRMT R69, RZ, 0x7610, R69 ;  /* 0x00007610ff457816 */ /* 0x000fe40000000045 */
[----:B------:R-:W-:-:S02]  /*1a60*/  LEA.HI.X.SX32 R75, R14, R17, 0x1, P2 ;  /* 0x000000110e4b7211 */ /* 0x000fc400010f0eff */
[-C--:B------:R-:W-:Y:S02]  /*1a70*/  LEA.HI.X.SX32 R77, R15, R17.reuse, 0x1, P6 ;  /* 0x000000110f4d7211 */ /* 0x080fe400030f0eff */
[----:B------:R-:W-:Y:S01]  /*1a80*/  LEA.HI.X.SX32 R73, R82, R17, 0x1, P0 ;  /* 0x0000001152497211 */ /* 0x000fe200000f0eff */
[----:B------:R0:W5:Y:S04]  /*1a90*/  @!P1 LDG.E.U8 R67, desc[UR12][R74.64] ;  /* 0x0000000c4a439981 */ /* 0x000168000c1e1100 */
[----:B------:R1:W5:Y:S04]  /*1aa0*/  @!P5 LDG.E.U8 R68, desc[UR12][R76.64] ;  /* 0x0000000c4c44d981 */ /* 0x000368000c1e1100 */
[----:B------:R1:W5:Y:S01]  /*1ab0*/  @!P4 LDG.E.U8 R69, desc[UR12][R72.64] ;  /* 0x0000000c4845c981 */ /* 0x000362000c1e1100 */
[----:B------:R-:W-:Y:S01]  /*1ac0*/  BAR.SYNC.DEFER_BLOCKING 0x0 ;  /* 0x0000000000007b1d */ /* 0x000fe20000010000 */
[----:B------:R-:W-:-:S02]  /*1ad0*/  IADD3 RZ, P0, R85, R46, RZ ;  /* 0x0000002e55ff7210 */ /* 0x000fc40007f1e0ff */
[----:B------:R-:W-:-:S03]  /*1ae0*/  IADD3 RZ, P1, R85, R44, RZ ;  /* 0x0000002c55ff7210 */ /* 0x000fc60007f3e0ff */
[C---:B0-----:R-:W-:Y:S01]  /*1af0*/  IMAD.X R75, R0.reuse, 0x1, R45, P0 ;  /* 0x00000001004b7824 */ /* 0x041fe200000e062d */
[C---:B------:R-:W-:Y:S01]  /*1b00*/  IADD3 RZ, P0, R85.reuse, R48, RZ ;  /* 0x0000003055ff7210 */ /* 0x040fe20007f1e0ff */
[C---:B------:R-:W-:Y:S01]  /*1b10*/  IMAD.IADD R88, R85.reuse, 0x1, R44 ;  /* 0x0000000155587824 */ /* 0x040fe200078e022c */
[----:B------:R-:W-:Y:S01]  /*1b20*/  PRMT R70, RZ, 0x7610, R70 ;  /* 0x00007610ff467816 */ /* 0x000fe20000000046 */
[C---:B------:R-:W-:Y:S02]  /*1b30*/  IMAD.X R89, R0.reuse, 0x1, R43, P1 ;  /* 0x0000000100597824 */ /* 0x040fe400008e062b */
[----:B------:R-:W-:Y:S01]  /*1b40*/  IMAD.X R91, R0, 0x1, R47, P0 ;  /* 0x00000001005b7824 */ /* 0x000fe200000e062f */
[----:B-1----:R-:W-:-:S05]  /*1b50*/  IADD3 R76, P0, R85, R42, RZ ;  /* 0x0000002a554c7210 */ /* 0x002fca0007f1e0ff */
[----:B------:R-:W-:Y:S01]  /*1b60*/  IMAD.X R77, R0, 0x1, R41, P0 ;  /* 0x00000001004d7824 */ /* 0x000fe200000e0629 */
[----:B------:R0:W5:Y:S01]  /*1b70*/  @!P3 LDG.E.U8 R70, desc[UR12][R88.64] ;  /* 0x0000000c5846b981 */ /* 0x000162000c1e1100 */
[----:B------:R-:W-:Y:S01]  /*1b80*/  PRMT R72, RZ, 0x7610, R72 ;  /* 0x00007610ff487816 */ /* 0x000fe20000000048 */
[C---:B------:R-:W-:Y:S01]  /*1b90*/  IMAD.IADD R90, R85.reuse, 0x1, R48 ;  /* 0x00000001555a7824 */ /* 0x040fe200078e0230 */
[----:B------:R-:W-:Y:S01]  /*1ba0*/  PRMT R71, RZ, 0x7610, R71 ;  /* 0x00007610ff477816 */ /* 0x000fe20000000047 */
[----:B------:R-:W-:-:S03]  /*1bb0*/  IMAD.IADD R74, R85, 0x1, R46 ;  /* 0x00000001554a7824 */ /* 0x000fc600078e022e */
[----:B------:R1:W5:Y:S01]  /*1bc0*/  @!P3 LDG.E.U8 R72, desc[UR12][R90.64] ;  /* 0x0000000c5a48b981 */ /* 0x000362000c1e1100 */
[----:B0-----:R-:W-:-:S03]  /*1bd0*/  IADD3 R88, P0, R85, R40, RZ ;  /* 0x0000002855587210 */ /* 0x001fc60007f1e0ff */
[----:B------:R0:W5:Y:S02]  /*1be0*/  @!P3 LDG.E.U8 R71, desc[UR12][R74.64] ;  /* 0x0000000c4a47b981 */ /* 0x000164000c1e1100 */
[----:B------:R-:W-:Y:S01]  /*1bf0*/  IMAD.X R89, R0, 0x1, R23, P0 ;  /* 0x0000000100597824 */ /* 0x000fe200000e0617 */
[----:B------:R-:W-:Y:S02]  /*1c00*/  IADD3 R92, P0, R85, R22, RZ ;  /* 0x00000016555c7210 */ /* 0x000fe40007f1e0ff */
[----:B------:R-:W-:-:S03]  /*1c10*/  PRMT R73, RZ, 0x7610, R73 ;  /* 0x00007610ff497816 */ /* 0x000fc60000000049 */
[C---:B------:R-:W-:Y:S01]  /*1c20*/  IMAD.X R93, R0.reuse, 0x1, R21, P0 ;  /* 0x00000001005d7824 */ /* 0x040fe200000e0615 */
[C---:B-1----:R-:W-:Y:S02]  /*1c30*/  IADD3 R90, P0, R85.reuse, R20, RZ ;  /* 0x00000014555a7210 */ /* 0x042fe40007f1e0ff */
[----:B0-----:R-:W-:Y:S01]  /*1c40*/  PRMT R74, RZ, 0x7610, R74 ;  /* 0x00007610ff4a7816 */ /* 0x001fe2000000004a */
[----:B------:R0:W5:Y:S02]  /*1c50*/  @!P3 LDG.E.U8 R73, desc[UR12][R76.64] ;  /* 0x0000000c4c49b981 */ /* 0x000164000c1e1100 */
[----:B------:R-:W-:Y:S01]  /*1c60*/  IMAD.X R91, R0, 0x1, R19, P0 ;  /* 0x00000001005b7824 */ /* 0x000fe200000e0613 */
[----:B------:R-:W-:Y:S02]  /*1c70*/  IADD3 RZ, P0, R85, R50, RZ ;  /* 0x0000003255ff7210 */ /* 0x000fe40007f1e0ff */
[----:B------:R1:W5:Y:S01]  /*1c80*/  @!P3 LDG.E.U8 R74, desc[UR12][R88.64] ;  /* 0x0000000c584ab981 */ /* 0x000362000c1e1100 */
[----:B------:R-:W-:-:S02]  /*1c90*/  PRMT R75, RZ, 0x7610, R75 ;  /* 0x00007610ff4b7816 */ /* 0x000fc4000000004b */
[----:B0-----:R-:W-:Y:S02]  /*1ca0*/  PRMT R76, RZ, 0x7610, R76 ;  /* 0x00007610ff4c7816 */ /* 0x001fe4000000004c */
[----:B------:R-:W-:Y:S02]  /*1cb0*/  PRMT R77, RZ, 0x7610, R77 ;  /* 0x00007610ff4d7816 */ /* 0x000fe4000000004d */
[----:B------:R-:W5:Y:S01]  /*1cc0*/  @!P3 LDG.E.U8 R75, desc[UR12][R92.64] ;  /* 0x0000000c5c4bb981 */ /* 0x000f62000c1e1100 */
[----:B-1----:R-:W-:Y:S02]  /*1cd0*/  IMAD.IADD R88, R85, 0x1, R50 ;  /* 0x0000000155587824 */ /* 0x002fe400078e0232 */
[----:B------:R-:W-:Y:S01]  /*1ce0*/  IMAD.X R89, R0, 0x1, R49, P0 ;  /* 0x0000000100597824 */ /* 0x000fe200000e0631 */
[----:B------:R-:W5:Y:S04]  /*1cf0*/  @!P3 LDG.E.U8 R76, desc[UR12][R90.64] ;  /* 0x0000000c5a4cb981 */ /* 0x000f68000c1e1100 */
[----:B------:R-:W5:Y:S01]  /*1d00*/  @!P3 LDG.E.U8 R77, desc[UR12][R88.64] ;  /* 0x0000000c584db981 */ /* 0x000f62000c1e1100 */
[----:B------:R-:W-:Y:S01]  /*1d10*/  UMOV UR5, 0xc0000010 ;  /* 0xc000001000057882 */ /* 0x000fe20000000000 */
[----:B------:R-:W-:-:S02]  /*1d20*/  UMOV UR7, 0xc0000010 ;  /* 0xc000001000077882 */ /* 0x000fc40000000000 */
[----:B--2---:R0:W-:Y:S04]  /*1d30*/  STS.U8 [R79+UR8], R54 ;  /* 0x000000364f007988 */ /* 0x0041e80008000008 */
[----:B---3--:R0:W-:Y:S04]  /*1d40*/  STS.U8 [R79+UR8+0x2], R55 ;  /* 0x000002374f007988 */ /* 0x0081e80008000008 */
[----:B----4-:R0:W-:Y:S04]  /*1d50*/  STS.U8 [R79+UR8+0x4], R56 ;  /* 0x000004384f007988 */ /* 0x0101e80008000008 */
[----:B-----5:R0:W-:Y:S04]  /*1d60*/  STS.U8 [R79+UR8+0x6], R57 ;  /* 0x000006394f007988 */ /* 0x0201e80008000008 */
[----:B------:R0:W-:Y:S04]  /*1d70*/  STS.U8 [R79+UR8+0x8], R58 ;  /* 0x0000083a4f007988 */ /* 0x0001e80008000008 */
[----:B------:R0:W-:Y:S04]  /*1d80*/  STS.U8 [R79+UR8+0xa], R59 ;  /* 0x00000a3b4f007988 */ /* 0x0001e80008000008 */
[----:B------:R0:W-:Y:S04]  /*1d90*/  STS.U8 [R79+UR8+0xc], R60 ;  /* 0x00000c3c4f007988 */ /* 0x0001e80008000008 */
[----:B------:R0:W-:Y:S04]  /*1da0*/  STS.U8 [R79+UR8+0xe], R61 ;  /* 0x00000e3d4f007988 */ /* 0x0001e80008000008 */
[----:B------:R0:W-:Y:S04]  /*1db0*/  STS.U8 [R78+UR8], R62 ;  /* 0x0000003e4e007988 */ /* 0x0001e80008000008 */
[----:B------:R0:W-:Y:S04]  /*1dc0*/  STS.U8 [R78+UR8+0x2], R63 ;  /* 0x0000023f4e007988 */ /* 0x0001e80008000008 */
        /* <DEDUP_REMOVED lines=13> */
[----:B------:R0:W-:Y:S01]  /*1ea0*/  STS.U8 [R16+UR8+0xb80], R77 ;  /* 0x000b804d10007988 */ /* 0x0001e20008000008 */
[----:B------:R1:W-:Y:S06]  /*1eb0*/  MEMBAR.ALL.CTA ;  /* 0x0000000000007992 */ /* 0x0003ec0000008000 */
[----:B-1----:R-:W1:Y:S02]  /*1ec0*/  FENCE.VIEW.ASYNC.S ;  /* 0x00000000000073c6 */ /* 0x002e640000000000 */
[----:B-1----:R-:W-:Y:S06]  /*1ed0*/  BAR.SYNC.DEFER_BLOCKING 0x0 ;  /* 0x0000000000007b1d */ /* 0x002fec0000010000 */
[----:B------:R-:W-:-:S06]  /*1ee0*/  WARPGROUP.ARRIVE ;  /* 0x00000000000079c5 */ /* 0x000fcc0000000000 */
[----:B------:R-:W-:Y:S01]  /*1ef0*/  QGMMA.64x32x32.F32.E4M3.E4M3 R24, gdesc[UR4], R24, gsb0 ;  /* 0x00600000041879f3 */ /* 0x000fe20008000818 */
[----:B------:R-:W-:Y:S01]  /*1f00*/  USHF.R.S32.HI UR5, URZ, 0x1f, UR11 ;  /* 0x0000001f3f057899 */ /* 0x000fe2000801140b */
[----:B------:R-:W-:Y:S01]  /*1f10*/  VIADD R83, R83, 0xffffffff ;  /* 0xffffffff53537836 */ /* 0x000fe20000000000 */
[----:B------:R-:W-:-:S04]  /*1f20*/  IADD3 R46, P0, R46, UR11, RZ ;  /* 0x0000000b2e2e7c10 */ /* 0x000fc8000ff1e0ff */
[----:B------:R-:W-:Y:S02]  /*1f30*/  IADD3.X R45, R45, UR5, RZ, P0, !PT ;  /* 0x000000052d2d7c10 */ /* 0x000fe400087fe4ff */
[----:B------:R-:W-:Y:S02]  /*1f40*/  ISETP.NE.U32.AND P0, PT, R83, RZ, PT ;  /* 0x000000ff5300720c */ /* 0x000fe40003f05070 */
[----:B------:R-:W-:Y:S02]  /*1f50*/  IADD3 R50, P5, R50, UR11, RZ ;  /* 0x0000000b32327c10 */ /* 0x000fe4000ffbe0ff */
[----:B------:R-:W-:Y:S02]  /*1f60*/  IADD3 R48, P6, R48, UR11, RZ ;  /* 0x0000000b30307c10 */ /* 0x000fe4000ffde0ff */
[----:B------:R-:W-:Y:S02]  /*1f70*/  IADD3.X R49, R49, UR5, RZ, P5, !PT ;  /* 0x0000000531317c10 */ /* 0x000fe4000affe4ff */
[----:B------:R-:W-:-:S02]  /*1f80*/  IADD3 R44, P1, R44, UR11, RZ ;  /* 0x0000000b2c2c7c10 */ /* 0x000fc4000ff3e0ff */
[----:B------:R-:W-:Y:S02]  /*1f90*/  IADD3 R42, P2, R42, UR11, RZ ;  /* 0x0000000b2a2a7c10 */ /* 0x000fe4000ff5e0ff */
[----:B------:R-:W-:Y:S02]  /*1fa0*/  IADD3 R40, P3, R40, UR11, RZ ;  /* 0x0000000b28287c10 */ /* 0x000fe4000ff7e0ff */
[----:B------:R-:W-:Y:S02]  /*1fb0*/  IADD3 R22, P4, R22, UR11, RZ ;  /* 0x0000000b16167c10 */ /* 0x000fe4000ff9e0ff */
[----:B------:R-:W-:Y:S02]  /*1fc0*/  IADD3 R20, P5, R20, UR11, RZ ;  /* 0x0000000b14147c10 */ /* 0x000fe4000ffbe0ff */
[----:B------:R-:W-:Y:S01]  /*1fd0*/  IADD3.X R47, R47, UR5, RZ, P6, !PT ;  /* 0x000000052f2f7c10 */ /* 0x000fe2000b7fe4ff */
[----:B------:R-:W-:Y:S01]  /*1fe0*/  UIADD3 UR10, UR10, -0x20, URZ ;  /* 0xffffffe00a0a7890 */ /* 0x000fe2000fffe03f */
[----:B------:R-:W-:-:S02]  /*1ff0*/  IADD3 R18, P6, R2, R18, RZ ;  /* 0x0000001202127210 */ /* 0x000fc40007fde0ff */
[----:B------:R-:W-:Y:S02]  /*2000*/  IADD3.X R43, R43, UR5, RZ, P1, !PT ;  /* 0x000000052b2b7c10 */ /* 0x000fe40008ffe4ff */
[----:B------:R-:W-:Y:S02]  /*2010*/  IADD3.X R41, R41, UR5, RZ, P2, !PT ;  /* 0x0000000529297c10 */ /* 0x000fe400097fe4ff */
[----:B------:R-:W-:Y:S02]  /*2020*/  IADD3.X R23, R23, UR5, RZ, P3, !PT ;  /* 0x0000000517177c10 */ /* 0x000fe40009ffe4ff */
[----:B------:R-:W-:Y:S02]  /*2030*/  IADD3.X R21, R21, UR5, RZ, P4, !PT ;  /* 0x0000000515157c10 */ /* 0x000fe4000a7fe4ff */
[----:B------:R-:W-:Y:S02]  /*2040*/  IADD3.X R19, R19, UR5, RZ, P5, !PT ;  /* 0x0000000513137c10 */ /* 0x000fe4000affe4ff */
[----:B------:R-:W-:Y:S01]  /*2050*/  LEA.HI.X.SX32 R17, R2, R17, 0x1, P6 ;  /* 0x0000001102117211 */ /* 0x000fe200030f0eff */
[----:B------:R-:W-:-:S02]  /*2060*/  WARPGROUP.DEPBAR.LE gsb0, 0x0 ;  /* 0x00008000000079c5 */ /* 0x000fc40000010000 */
[----:B0-----:R-:W-:Y:S05]  /*2070*/  @P0 BRA `(.L_x_1) ;  /* 0xfffffff4000c0947 */ /* 0x001fea000383ffff */
.L_x_0:
[----:B------:R-:W-:Y:S01]  /*2080*/  IMAD.SHL.U32 R0, R53, 0x10, RZ ;  /* 0x0000001035007824 */ /* 0x000fe200078e00ff */
[----:B------:R-:W-:Y:S01]  /*2090*/  F2FP.SATFINITE.E4M3.F32.PACK_AB_MERGE_C R24, R25, R24, RZ ;  /* 0x000000181918723e */ /* 0x000fe200048070ff */
[----:B------:R-:W-:Y:S01]  /*20a0*/  IMAD.SHL.U32 R2, R53, 0x80, RZ ;  /* 0x0000008035027824 */ /* 0x000fe200078e00ff */
[----:B------:R-:W-:Y:S01]  /*20b0*/  F2FP.SATFINITE.E4M3.F32.PACK_AB_MERGE_C R28, R29, R28, RZ ;  /* 0x0000001c1d1c723e */ /* 0x000fe200048070ff */
[----:B------:R-:W-:Y:S01]  /*20c0*/  IMAD.SHL.U32 R53, R53, 0x8, RZ ;  /* 0x0000000835357824 */ /* 0x000fe200078e00ff */
[----:B------:R-:W-:Y:S01]  /*20d0*/  F2FP.SATFINITE.E4M3.F32.PACK_AB_MERGE_C R32, R33, R32, RZ ;  /* 0x000000202120723e */ /* 0x000fe200048070ff */
[----:B------:R-:W-:Y:S01]  /*20e0*/  BAR.SYNC.DEFER_BLOCKING 0x0 ;  /* 0x0000000000007b1d */ /* 0x000fe20000010000 */
[----:B------:R-:W-:Y:S01]  /*20f0*/  F2FP.SATFINITE.E4M3.F32.PACK_AB_MERGE_C R26, R27, R26, RZ ;  /* 0x0000001a1b1a723e */ /* 0x000fe200048070ff */
[----:B------:R-:W-:Y:S01]  /*2100*/  USHF.L.U32 UR9, UR9, 0x5, URZ ;  /* 0x0000000509097899 */ /* 0x000fe2000800063f */
[----:B------:R-:W-:Y:S02]  /*2110*/  F2FP.SATFINITE.E4M3.F32.PACK_AB_MERGE_C R30, R31, R30, RZ ;  /* 0x0000001e1f1e723e */ /* 0x000fe400048070ff */
[----:B------:R-:W-:Y:S01]  /*2120*/  F2FP.SATFINITE.E4M3.F32.PACK_AB_MERGE_C R34, R35, R34, RZ ;  /* 0x000000222322723e */ /* 0x000fe200048070ff */
[----:B------:R-:W-:Y:S01]  /*2130*/  ULOP3.LUT UR9, UR9, 0x60, URZ, 0xc0, !UPT ;  /* 0x0000006009097892 */ /* 0x000fe2000f8ec03f */
[----:B------:R-:W-:Y:S01]  /*2140*/  LOP3.LUT R0, R0, 0x70, RZ, 0xc0, !PT ;  /* 0x0000007000007812 */ /* 0x000fe200078ec0ff */
[----:B------:R-:W-:Y:S01]  /*2150*/  ULDC UR4, c[0x0][0x244] ;  /* 0x0000910000047ab9 */ /* 0x000fe20000000800 */
[----:B------:R-:W-:Y:S01]  /*2160*/  LOP3.LUT R3, R2, 0x400, RZ, 0xc0, !PT ;  /* 0x0000040002037812 */ /* 0x000fe200078ec0ff */
[----:B------:R-:W-:Y:S01]  /*2170*/  ULDC.64 UR6, c[0x0][0x228] ;  /* 0x00008a0000067ab9 */ /* 0x000fe20000000a00 */
[----:B------:R-:W-:-:S02]  /*2180*/  LOP3.LUT R24, R24, 0xffff, RZ, 0xc0, !PT ;  /* 0x0000ffff18187812 */ /* 0x000fc400078ec0ff */
[----:B------:R-:W-:Y:S02]  /*2190*/  LOP3.LUT R32, R32, 0xffff, RZ, 0xc0, !PT ;  /* 0x0000ffff20207812 */ /* 0x000fe400078ec0ff */
[----:B------:R-:W-:Y:S02]  /*21a0*/  LOP3.LUT R11, R28, 0xffff, RZ, 0xc0, !PT ;  /* 0x0000ffff1c0b7812 */ /* 0x000fe400078ec0ff */
[----:B------:R-:W-:Y:S02]  /*21b0*/  LOP3.LUT R26, R26, 0xffff, RZ, 0xc0, !PT ;  /* 0x0000ffff1a1a7812 */ /* 0x000fe400078ec0ff */
[----:B------:R-:W-:Y:S02]  /*21c0*/  LOP3.LUT R34, R34, 0xffff, RZ, 0xc0, !PT ;  /* 0x0000ffff22227812 */ /* 0x000fe400078ec0ff */
[----:B------:R-:W-:Y:S02]  /*21d0*/  LOP3.LUT R13, R30, 0xffff, RZ, 0xc0, !PT ;  /* 0x0000ffff1e0d7812 */ /* 0x000fe400078ec0ff */
[----:B------:R-:W-:-:S02]  /*21e0*/  IADD3 R0, R3, UR8, R0 ;  /* 0x0000000803007c10 */ /* 0x000fc4000fffe000 */
[----:B------:R-:W-:Y:S02]  /*21f0*/  LOP3.LUT R53, R53, 0x380, RZ, 0xc0, !PT ;  /* 0x0000038035357812 */ /* 0x000fe400078ec0ff */
[----:B------:R-:W-:Y:S02]  /*2200*/  PRMT R3, R32, 0x3340, R1 ;  /* 0x0000334020037816 */ /* 0x000fe40000000001 */
[----:B------:R-:W-:Y:S01]  /*2210*/  PRMT R2, R24, 0x3340, R11 ;  /* 0x0000334018027816 */ /* 0x000fe2000000000b */
[----:B------:R-:W-:Y:S01]  /*2220*/  IMAD.IADD R53, R53, 0x1, R0 ;  /* 0x0000000135357824 */ /* 0x000fe200078e0200 */
[----:B------:R-:W-:Y:S02]  /*2230*/  PRMT R5, R34, 0x3340, R1 ;  /* 0x0000334022057816 */ /* 0x000fe40000000001 */
[----:B------:R-:W-:Y:S02]  /*2240*/  PRMT R4, R26, 0x3340, R13 ;  /* 0x000033401a047816 */ /* 0x000fe4000000000d */
[----:B------:R-:W-:-:S02]  /*2250*/  PRMT R7, R2, 0x5410, R3 ;  /* 0x0000541002077816 */ /* 0x000fc40000000003 */
[----:B------:R-:W-:Y:S02]  /*2260*/  PRMT R9, R4, 0x5410, R5 ;  /* 0x0000541004097816 */ /* 0x000fe40000000005 */
[----:B------:R-:W-:Y:S02]  /*2270*/  SHF.R.U32.HI R0, RZ, 0x8, R24 ;  /* 0x00000008ff007819 */ /* 0x000fe40000011618 */
[----:B------:R-:W-:Y:S02]  /*2280*/  SHF.R.U32.HI R3, RZ, 0x8, R11 ;  /* 0x00000008ff037819 */ /* 0x000fe4000001160b */
[----:B------:R-:W-:Y:S02]  /*2290*/  SHF.R.U32.HI R5, RZ, 0x8, R32 ;  /* 0x00000008ff057819 */ /* 0x000fe40000011620 */
[----:B------:R-:W-:Y:S02]  /*22a0*/  SHF.R.U32.HI R2, RZ, 0x8, R26 ;  /* 0x00000008ff027819 */ /* 0x000fe4000001161a */
[----:B------:R-:W-:-:S02]  /*22b0*/  SHF.R.U32.HI R4, RZ, 0x8, R13 ;  /* 0x00000008ff047819 */ /* 0x000fc4000001160d */
[----:B------:R-:W-:Y:S02]  /*22c0*/  SHF.R.U32.HI R6, RZ, 0x8, R34 ;  /* 0x00000008ff067819 */ /* 0x000fe40000011622 */
[----:B------:R-:W-:Y:S02]  /*22d0*/  LOP3.LUT R3, R3, 0xffff, RZ, 0xc0, !PT ;  /* 0x0000ffff03037812 */ /* 0x000fe400078ec0ff */
[----:B------:R-:W-:Y:S02]  /*22e0*/  LOP3.LUT R0, R0, 0xffff, RZ, 0xc0, !PT ;  /* 0x0000ffff00007812 */ /* 0x000fe400078ec0ff */
[----:B------:R-:W-:Y:S02]  /*22f0*/  LOP3.LUT R5, R5, 0xffff, RZ, 0xc0, !PT ;  /* 0x0000ffff05057812 */ /* 0x000fe400078ec0ff */
[----:B------:R-:W-:Y:S02]  /*2300*/  LOP3.LUT R4, R4, 0xffff, RZ, 0xc0, !PT ;  /* 0x0000ffff04047812 */ /* 0x000fe400078ec0ff */
[----:B------:R-:W-:-:S02]  /*2310*/  LOP3.LUT R11, R2, 0xffff, RZ, 0xc0, !PT ;  /* 0x0000ffff020b7812 */ /* 0x000fc400078ec0ff */
[----:B------:R-:W-:Y:S02]  /*2320*/  LOP3.LUT R6, R6, 0xffff, RZ, 0xc0, !PT ;  /* 0x0000ffff06067812 */ /* 0x000fe400078ec0ff */
[----:B------:R-:W-:Y:S02]  /*2330*/  PRMT R0, R0, 0x3340, R3 ;  /* 0x0000334000007816 */ /* 0x000fe40000000003 */
[----:B------:R-:W-:Y:S02]  /*2340*/  F2FP.SATFINITE.E4M3.F32.PACK_AB_MERGE_C R36, R37, R36, RZ ;  /* 0x000000242524723e */ /* 0x000fe400048070ff */
[----:B------:R-:W-:Y:S02]  /*2350*/  F2FP.SATFINITE.E4M3.F32.PACK_AB_MERGE_C R38, R39, R38, RZ ;  /* 0x000000262726723e */ /* 0x000fe400048070ff */
[----:B------:R-:W-:Y:S02]  /*2360*/  PRMT R5, R5, 0x3340, R8 ;  /* 0x0000334005057816 */ /* 0x000fe40000000008 */
[----:B------:R-:W-:Y:S01]  /*2370*/  PRMT R4, R11, 0x3340, R4 ;  /* 0x000033400b047816 */ /* 0x000fe20000000004 */
[----:B------:R-:W0:Y:S01]  /*2380*/  LDC R8, c[0x0][0x248] ;  /* 0x00009200ff087b82 */ /* 0x000e220000000800 */
[----:B------:R-:W-:-:S02]  /*2390*/  PRMT R3, R6, 0x3340, R1 ;  /* 0x0000334006037816 */ /* 0x000fc40000000001 */
[----:B------:R-:W-:Y:S02]  /*23a0*/  LOP3.LUT R36, R36, 0xffff, RZ, 0xc0, !PT ;  /* 0x0000ffff24247812 */ /* 0x000fe400078ec0ff */
[----:B------:R-:W-:Y:S01]  /*23b0*/  PRMT R5, R0, 0x5410, R5 ;  /* 0x0000541000057816 */ /* 0x000fe20000000005 */
[----:B------:R-:W-:Y:S01]  /*23c0*/  IMAD R0, R52, UR4, RZ ;  /* 0x0000000434007c24 */ /* 0x000fe2000f8e02ff */
[----:B------:R-:W-:Y:S01]  /*23d0*/  LOP3.LUT R38, R38, 0xffff, RZ, 0xc0, !PT ;  /* 0x0000ffff26267812 */ /* 0x000fe200078ec0ff */
[----:B------:R-:W-:Y:S01]  /*23e0*/  ULDC.64 UR4, c[0x0][0x220] ;  /* 0x0000880000047ab9 */ /* 0x000fe20000000a00 */
[----:B------:R-:W-:Y:S02]  /*23f0*/  PRMT R3, R4, 0x5410, R3 ;  /* 0x0000541004037816 */ /* 0x000fe40000000003 */
[--C-:B------:R-:W-:Y:S02]  /*2400*/  PRMT R12, R7, 0x4210, R36.reuse ;  /* 0x00004210070c7816 */ /* 0x100fe40000000024 */
[----:B------:R-:W-:-:S02]  /*2410*/  PRMT R13, R5, 0x5210, R36 ;  /* 0x00005210050d7816 */ /* 0x000fc40000000024 */
[--C-:B------:R-:W-:Y:S02]  /*2420*/  PRMT R14, R9, 0x4210, R38.reuse ;  /* 0x00004210090e7816 */ /* 0x100fe40000000026 */
[----:B------:R-:W-:Y:S02]  /*2430*/  PRMT R15, R3, 0x5210, R38 ;  /* 0x00005210030f7816 */ /* 0x000fe40000000026 */
[----:B------:R-:W-:Y:S02]  /*2440*/  LEA R4, R87, UR8, 0x4 ;  /* 0x0000000857047c11 */ /* 0x000fe4000f8e20ff */
[----:B------:R-:W-:Y:S01]  /*2450*/  LOP3.LUT R51, R51, UR9, R84, 0xfe, !PT ;  /* 0x0000000933337c12 */ /* 0x000fe2000f8efe54 */
[----:B------:R1:W-:Y:S01]  /*2460*/  STSM.16.M88.4 [R53], R12 ;  /* 0x0000000c35007844 */ /* 0x0003e20000000200 */
[----:B------:R-:W-:Y:S01]  /*2470*/  BAR.SYNC.DEFER_BLOCKING 0x0 ;  /* 0x0000000000007b1d */ /* 0x000fe20000010000 */
[----:B------:R-:W-:Y:S02]  /*2480*/  ISETP.GE.AND P0, PT, R52, UR6, PT ;  /* 0x0000000634007c0c */ /* 0x000fe4000bf06270 */
[----:B0-----:R-:W-:Y:S01]  /*2490*/  IMAD R3, R51, R8, RZ ;  /* 0x0000000833037224 */ /* 0x001fe200078e02ff */
[----:B------:R-:W-:-:S02]  /*24a0*/  IADD3 R2, P1, R0, UR4, RZ ;  /* 0x0000000400027c10 */ /* 0x000fc4000ff3e0ff */
[C---:B------:R-:W-:Y:S02]  /*24b0*/  LOP3.LUT R10, R51.reuse, 0x2, RZ, 0xfc, !PT ;  /* 0x00000002330a7812 */ /* 0x040fe400078efcff */
[----:B------:R-:W-:Y:S02]  /*24c0*/  LOP3.LUT R9, R51, 0x4, RZ, 0xfc, !PT ;  /* 0x0000000433097812 */ /* 0x000fe400078efcff */
[----:B------:R-:W-:Y:S02]  /*24d0*/  ISETP.LT.AND P4, PT, R10, UR7, !P0 ;  /* 0x000000070a007c0c */ /* 0x000fe4000c781270 */
[----:B------:R-:W-:Y:S02]  /*24e0*/  LEA.HI.X.SX32 R0, R0, UR5, 0x1, P1 ;  /* 0x0000000500007c11 */ /* 0x000fe400088f0eff */
[----:B------:R-:W-:Y:S01]  /*24f0*/  ISETP.LT.AND P3, PT, R9, UR7, !P0 ;  /* 0x0000000709007c0c */ /* 0x000fe2000c761270 */
[----:B------:R-:W-:Y:S01]  /*2500*/  IMAD R9, R8, 0x2, R3 ;  /* 0x0000000208097824 */ /* 0x000fe200078e0203 */
[----:B------:R-:W-:-:S02]  /*2510*/  IADD3 R10, P1, R3, R2, RZ ;  /* 0x00000002030a7210 */ /* 0x000fc40007f3e0ff */
[C---:B-1----:R-:W-:Y:S01]  /*2520*/  LOP3.LUT R12, R51.reuse, 0x8, RZ, 0xfc, !PT ;  /* 0x00000008330c7812 */ /* 0x042fe200078efcff */
[----:B------:R-:W-:Y:S01]  /*2530*/  IMAD R15, R8, 0x2, R9 ;  /* 0x00000002080f7824 */ /* 0x000fe200078e0209 */
[----:B------:R-:W-:Y:S02]  /*2540*/  ISETP.LT.AND P5, PT, R51, UR7, !P0 ;  /* 0x0000000733007c0c */ /* 0x000fe4000c7a1270 */
[----:B------:R-:W-:Y:S02]  /*2550*/  LEA.HI.X.SX32 R11, R3, R0, 0x1, P1 ;  /* 0x00000000030b7211 */ /* 0x000fe400008f0eff */
[----:B------:R-:W-:Y:S01]  /*2560*/  LOP3.LUT R13, R51, 0x6, RZ, 0xfc, !PT ;  /* 0x00000006330d7812 */ /* 0x000fe200078efcff */
[----:B------:R-:W0:Y:S01]  /*2570*/  LDS.128 R4, [R4] ;  /* 0x0000000004047984 */ /* 0x000e220000000c00 */
[----:B------:R-:W-:Y:S02]  /*2580*/  ISETP.LT.AND P1, PT, R12, UR7, !P0 ;  /* 0x000000070c007c0c */ /* 0x000fe4000c721270 */
[----:B------:R-:W-:-:S02]  /*2590*/  IADD3 R12, P6, R9, R2, RZ ;  /* 0x00000002090c7210 */ /* 0x000fc40007fde0ff */
[----:B------:R-:W-:Y:S02]  /*25a0*/  ISETP.LT.AND P2, PT, R13, UR7, !P0 ;  /* 0x000000070d007c0c */ /* 0x000fe4000c741270 */
[----:B------:R-:W-:Y:S01]  /*25b0*/  LEA.HI.X.SX32 R13, R9, R0, 0x1, P6 ;  /* 0x00000000090d7211 */ /* 0x000fe200030f0eff */
[----:B------:R-:W-:Y:S01]  /*25c0*/  IMAD R9, R8, 0x2, R15 ;  /* 0x0000000208097824 */ /* 0x000fe200078e020f */
[----:B------:R-:W-:Y:S02]  /*25d0*/  IADD3 R14, P6, R15, R2, RZ ;  /* 0x000000020f0e7210 */ /* 0x000fe40007fde0ff */
[----:B------:R-:W-:Y:S02]  /*25e0*/  LOP3.LUT R3, R51, 0xa, RZ, 0xfc, !PT ;  /* 0x0000000a33037812 */ /* 0x000fe400078efcff */
[----:B------:R-:W-:Y:S02]  /*25f0*/  LEA.HI.X.SX32 R15, R15, R0, 0x1, P6 ;  /* 0x000000000f0f7211 */ /* 0x000fe400030f0eff */
[----:B0-----:R-:W-:-:S02]  /*2600*/  PRMT R17, R4, 0x7770, RZ ;  /* 0x0000777004117816 */ /* 0x001fc400000000ff */
[----:B------:R-:W-:Y:S02]  /*2610*/  PRMT R19, R5, 0x7770, RZ ;  /* 0x0000777005137816 */ /* 0x000fe400000000ff */
[----:B------:R-:W-:Y:S01]  /*2620*/  PRMT R21, R6, 0x7770, RZ ;  /* 0x0000777006157816 */ /* 0x000fe200000000ff */
[----:B------:R0:W-:Y:S01]  /*2630*/  @P5 STG.E.U8 desc[UR12][R10.64], R17 ;  /* 0x000000110a005986 */ /* 0x0001e2000c10110c */
[----:B------:R-:W-:Y:S02]  /*2640*/  PRMT R23, R7, 0x7770, RZ ;  /* 0x0000777007177816 */ /* 0x000fe400000000ff */
[----:B------:R-:W-:Y:S01]  /*2650*/  ISETP.LT.AND P5, PT, R3, UR7, !P0 ;  /* 0x0000000703007c0c */ /* 0x000fe2000c7a1270 */
[----:B------:R1:W-:Y:S01]  /*2660*/  @P4 STG.E.U8 desc[UR12][R12.64], R19 ;  /* 0x000000130c004986 */ /* 0x0003e2000c10110c */
[----:B------:R-:W-:Y:S02]  /*2670*/  LOP3.LUT R3, R51, 0xc, RZ, 0xfc, !PT ;  /* 0x0000000c33037812 */ /* 0x000fe400078efcff */
[----:B------:R-:W-:Y:S01]  /*2680*/  PRMT R25, R5, 0x7772, RZ ;  /* 0x0000777205197816 */ /* 0x000fe200000000ff */
[----:B------:R2:W-:Y:S01]  /*2690*/  @P3 STG.E.U8 desc[UR12][R14.64], R21 ;  /* 0x000000150e003986 */ /* 0x0005e2000c10110c */
[----:B------:R-:W-:-:S02]  /*26a0*/  ISETP.LT.AND P4, PT, R3, UR7, !P0 ;  /* 0x0000000703007c0c */ /* 0x000fc4000c781270 */
[----:B------:R-:W-:Y:S01]  /*26b0*/  LOP3.LUT R3, R51, 0xe, RZ, 0xfc, !PT ;  /* 0x0000000e33037812 */ /* 0x000fe200078efcff */
[C---:B0-----:R-:W-:Y:S01]  /*26c0*/  IMAD R17, R8.reuse, 0x2, R9 ;  /* 0x0000000208117824 */ /* 0x041fe200078e0209 */
[----:B------:R-:W-:Y:S02]  /*26d0*/  IADD3 R10, P6, R9, R2, RZ ;  /* 0x00000002090a7210 */ /* 0x000fe40007fde0ff */
[----:B------:R-:W-:Y:S02]  /*26e0*/  ISETP.LT.AND P3, PT, R3, UR7, !P0 ;  /* 0x0000000703007c0c */ /* 0x000fe4000c761270 */
[----:B------:R-:W-:Y:S01]  /*26f0*/  LEA.HI.X.SX32 R11, R9, R0, 0x1, P6 ;  /* 0x00000000090b7211 */ /* 0x000fe200030f0eff */
[----:B------:R-:W-:Y:S01]  /*2700*/  IMAD R9, R8, 0x2, R17 ;  /* 0x0000000208097824 */ /* 0x000fe200078e0211 */
[C---:B-1----:R-:W-:Y:S02]  /*2710*/  IADD3 R12, P6, R17.reuse, R2, RZ ;  /* 0x00000002110c7210 */ /* 0x042fe40007fde0ff */
[----:B------:R-:W-:Y:S01]  /*2720*/  PRMT R19, R4, 0x7771, RZ ;  /* 0x0000777104137816 */ /* 0x000fe200000000ff */
[----:B------:R0:W-:Y:S01]  /*2730*/  @P2 STG.E.U8 desc[UR12][R10.64], R23 ;  /* 0x000000170a002986 */ /* 0x0001e2000c10110c */
[----:B------:R-:W-:-:S02]  /*2740*/  LEA.HI.X.SX32 R13, R17, R0, 0x1, P6 ;  /* 0x00000000110d7211 */ /* 0x000fc400030f0eff */
[----:B------:R-:W-:Y:S02]  /*2750*/  IADD3 R16, P6, R9, R2, RZ ;  /* 0x0000000209107210 */ /* 0x000fe40007fde0ff */
[----:B--2---:R-:W-:Y:S01]  /*2760*/  PRMT R21, R5, 0x7771, RZ ;  /* 0x0000777105157816 */ /* 0x004fe200000000ff */
[----:B------:R1:W-:Y:S01]  /*2770*/  @P1 STG.E.U8 desc[UR12][R12.64], R19 ;  /* 0x000000130c001986 */ /* 0x0003e2000c10110c */
[----:B------:R-:W-:Y:S01]  /*2780*/  LEA.HI.X.SX32 R17, R9, R0, 0x1, P6 ;  /* 0x0000000009117211 */ /* 0x000fe200030f0eff */
[----:B------:R-:W-:Y:S01]  /*2790*/  IMAD R9, R8, 0x2, R9 ;  /* 0x0000000208097824 */ /* 0x000fe200078e0209 */
[----:B------:R-:W-:-:S03]  /*27a0*/  LOP3.LUT R3, R51, 0x10, RZ, 0xfc, !PT ;  /* 0x0000001033037812 */ /* 0x000fc600078efcff */
[C---:B------:R-:W-:Y:S01]  /*27b0*/  IMAD R15, R8.reuse, 0x2, R9 ;  /* 0x00000002080f7824 */ /* 0x040fe200078e0209 */
[----:B0-----:R-:W-:Y:S01]  /*27c0*/  IADD3 R10, P6, R9, R2, RZ ;  /* 0x00000002090a7210 */ /* 0x001fe20007fde0ff */
[----:B------:R0:W-:Y:S01]  /*27d0*/  @P5 STG.E.U8 desc[UR12][R16.64], R21 ;  /* 0x0000001510005986 */ /* 0x0001e2000c10110c */
[----:B------:R-:W-:Y:S02]  /*27e0*/  ISETP.LT.AND P2, PT, R3, UR7, !P0 ;  /* 0x0000000703007c0c */ /* 0x000fe4000c741270 */
[----:B------:R-:W-:Y:S01]  /*27f0*/  LEA.HI.X.SX32 R11, R9, R0, 0x1, P6 ;  /* 0x00000000090b7211 */ /* 0x000fe200030f0eff */
[----:B------:R-:W-:Y:S01]  /*2800*/  IMAD R9, R8, 0x2, R15 ;  /* 0x0000000208097824 */ /* 0x000fe200078e020f */
[----:B-1----:R-:W-:Y:S02]  /*2810*/  IADD3 R12, P6, R15, R2, RZ ;  /* 0x000000020f0c7210 */ /* 0x002fe40007fde0ff */
[----:B------:R-:W-:Y:S02]  /*2820*/  LOP3.LUT R3, R51, 0x12, RZ, 0xfc, !PT ;  /* 0x0000001233037812 */ /* 0x000fe400078efcff */
[----:B------:R-:W-:-:S02]  /*2830*/  LEA.HI.X.SX32 R13, R15, R0, 0x1, P6 ;  /* 0x000000000f0d7211 */ /* 0x000fc400030f0eff */
[----:B------:R-:W-:Y:S01]  /*2840*/  IADD3 R14, P6, R9, R2, RZ ;  /* 0x00000002090e7210 */ /* 0x000fe20007fde0ff */
[----:B0-----:R-:W-:Y:S01]  /*2850*/  IMAD R17, R8, 0x2, R9 ;  /* 0x0000000208117824 */ /* 0x001fe200078e0209 */
[----:B------:R-:W-:Y:S02]  /*2860*/  PRMT R23, R6, 0x7771, RZ ;  /* 0x0000777106177816 */ /* 0x000fe400000000ff */
[----:B------:R-:W-:Y:S02]  /*2870*/  PRMT R19, R7, 0x7771, RZ ;  /* 0x0000777107137816 */ /* 0x000fe400000000ff */
[----:B------:R-:W-:Y:S01]  /*2880*/  LEA.HI.X.SX32 R15, R9, R0, 0x1, P6 ;  /* 0x00000000090f7211 */ /* 0x000fe200030f0eff */
[----:B------:R-:W-:Y:S01]  /*2890*/  IMAD R9, R8, 0x2, R17 ;  /* 0x0000000208097824 */ /* 0x000fe200078e0211 */
[----:B------:R-:W-:Y:S01]  /*28a0*/  ISETP.LT.AND P1, PT, R3, UR7, !P0 ;  /* 0x0000000703007c0c */ /* 0x000fe2000c721270 */
[----:B------:R0:W-:Y:S01]  /*28b0*/  @P4 STG.E.U8 desc[UR12][R10.64], R23 ;  /* 0x000000170a004986 */ /* 0x0001e2000c10110c */
[----:B------:R-:W-:-:S02]  /*28c0*/  LOP3.LUT R3, R51, 0x14, RZ, 0xfc, !PT ;  /* 0x0000001433037812 */ /* 0x000fc400078efcff */
[----:B------:R-:W-:Y:S01]  /*28d0*/  IADD3 R16, P6, R17, R2, RZ ;  /* 0x0000000211107210 */ /* 0x000fe20007fde0ff */
[----:B------:R1:W-:Y:S01]  /*28e0*/  @P3 STG.E.U8 desc[UR12][R12.64], R19 ;  /* 0x000000130c003986 */ /* 0x0003e2000c10110c */
[----:B------:R-:W-:Y:S02]  /*28f0*/  ISETP.LT.AND P5, PT, R3, UR7, !P0 ;  /* 0x0000000703007c0c */ /* 0x000fe4000c7a1270 */
[----:B------:R-:W-:Y:S02]  /*2900*/  LEA.HI.X.SX32 R17, R17, R0, 0x1, P6 ;  /* 0x0000000011117211 */ /* 0x000fe400030f0eff */
[----:B------:R-:W-:Y:S02]  /*2910*/  LOP3.LUT R3, R51, 0x16, RZ, 0xfc, !PT ;  /* 0x0000001633037812 */ /* 0x000fe400078efcff */
[----:B------:R-:W-:Y:S02]  /*2920*/  PRMT R21, R4, 0x7772, RZ ;  /* 0x0000777204157816 */ /* 0x000fe400000000ff */
[----:B0-----:R-:W-:-:S02]  /*2930*/  IADD3 R10, P6, R9, R2, RZ ;  /* 0x00000002090a7210 */ /* 0x001fc40007fde0ff */
[----:B------:R-:W-:Y:S01]  /*2940*/  ISETP.LT.AND P4, PT, R3, UR7, !P0 ;  /* 0x0000000703007c0c */ /* 0x000fe2000c781270 */
[C---:B-1----:R-:W-:Y:S01]  /*2950*/  IMAD R13, R8.reuse, 0x2, R9 ;  /* 0x00000002080d7824 */ /* 0x042fe200078e0209 */
[----:B------:R-:W-:Y:S01]  /*2960*/  LEA.HI.X.SX32 R11, R9, R0, 0x1, P6 ;  /* 0x00000000090b7211 */ /* 0x000fe200030f0eff */
[----:B------:R0:W-:Y:S01]  /*2970*/  @P2 STG.E.U8 desc[UR12][R14.64], R21 ;  /* 0x000000150e002986 */ /* 0x0001e2000c10110c */
[----:B------:R-:W-:Y:S01]  /*2980*/  LOP3.LUT R3, R51, 0x18, RZ, 0xfc, !PT ;  /* 0x0000001833037812 */ /* 0x000fe200078efcff */
[C---:B------:R-:W-:Y:S02]  /*2990*/  IMAD R19, R8.reuse, 0x2, R13 ;  /* 0x0000000208137824 */ /* 0x040fe400078e020d */
[----:B------:R1:W-:Y:S01]  /*29a0*/  @P1 STG.E.U8 desc[UR12][R16.64], R25 ;  /* 0x0000001910001986 */ /* 0x0003e2000c10110c */
[----:B------:R-:W-:Y:S01]  /*29b0*/  ISETP.LT.AND P3, PT, R3, UR7, !P0 ;  /* 0x0000000703007c0c */ /* 0x000fe2000c761270 */
[----:B------:R-:W-:Y:S01]  /*29c0*/  IMAD R9, R8, 0x2, R19 ;  /* 0x0000000208097824 */ /* 0x000fe200078e0213 */
[----:B------:R-:W-:-:S02]  /*29d0*/  IADD3 R12, P1, R13, R2, RZ ;  /* 0x000000020d0c7210 */ /* 0x000fc40007f3e0ff */
[----:B------:R-:W-:Y:S02]  /*29e0*/  LOP3.LUT R3, R51, 0x1a, RZ, 0xfc, !PT ;  /* 0x0000001a33037812 */ /* 0x000fe400078efcff */
[----:B------:R-:W-:Y:S01]  /*29f0*/  LEA.HI.X.SX32 R13, R13, R0, 0x1, P1 ;  /* 0x000000000d0d7211 */ /* 0x000fe200008f0eff */
[C---:B0-----:R-:W-:Y:S01]  /*2a00*/  IMAD R21, R8.reuse, 0x2, R9 ;  /* 0x0000000208157824 */ /* 0x041fe200078e0209 */
[----:B------:R-:W-:Y:S02]  /*2a10*/  IADD3 R14, P6, R19, R2, RZ ;  /* 0x00000002130e7210 */ /* 0x000fe40007fde0ff */
[----:B------:R-:W-:Y:S01]  /*2a20*/  ISETP.LT.AND P2, PT, R3, UR7, !P0 ;  /* 0x0000000703007c0c */ /* 0x000fe2000c741270 */
[----:B------:R-:W-:Y:S01]  /*2a30*/  IMAD R23, R8, 0x2, R21 ;  /* 0x0000000208177824 */ /* 0x000fe200078e0215 */
[----:B------:R-:W-:Y:S02]  /*2a40*/  LEA.HI.X.SX32 R15, R19, R0, 0x1, P6 ;  /* 0x00000000130f7211 */ /* 0x000fe400030f0eff */
[----:B------:R-:W-:-:S02]  /*2a50*/  IADD3 R18, P6, R9, R2, RZ ;  /* 0x0000000209127210 */ /* 0x000fc40007fde0ff */
[----:B------:R-:W-:Y:S02]  /*2a60*/  IADD3 R8, P1, R21, R2, RZ ;  /* 0x0000000215087210 */ /* 0x000fe40007f3e0ff */
[C---:B------:R-:W-:Y:S02]  /*2a70*/  LOP3.LUT R3, R51.reuse, 0x1c, RZ, 0xfc, !PT ;  /* 0x0000001c33037812 */ /* 0x040fe400078efcff */
[----:B------:R-:W-:Y:S02]  /*2a80*/  LOP3.LUT R51, R51, 0x1e, RZ, 0xfc, !PT ;  /* 0x0000001e33337812 */ /* 0x000fe400078efcff */
[-C--:B------:R-:W-:Y:S02]  /*2a90*/  LEA.HI.X.SX32 R19, R9, R0.reuse, 0x1, P6 ;  /* 0x0000000009137211 */ /* 0x080fe400030f0eff */
[----:B------:R-:W-:Y:S02]  /*2aa0*/  LEA.HI.X.SX32 R9, R21, R0, 0x1, P1 ;  /* 0x0000000015097211 */ /* 0x000fe400008f0eff */
[----:B------:R-:W-:-:S02]  /*2ab0*/  IADD3 R2, P6, R23, R2, RZ ;  /* 0x0000000217027210 */ /* 0x000fc40007fde0ff */
[----:B------:R-:W-:Y:S02]  /*2ac0*/  ISETP.LT.AND P1, PT, R3, UR7, !P0 ;  /* 0x0000000703007c0c */ /* 0x000fe4000c721270 */
[----:B------:R-:W-:Y:S02]  /*2ad0*/  ISETP.LT.AND P0, PT, R51, UR7, !P0 ;  /* 0x0000000733007c0c */ /* 0x000fe4000c701270 */
[----:B------:R-:W-:Y:S02]  /*2ae0*/  LEA.HI.X.SX32 R3, R23, R0, 0x1, P6 ;  /* 0x0000000017037211 */ /* 0x000fe400030f0eff */
[----:B-1----:R-:W-:Y:S02]  /*2af0*/  PRMT R25, R6, 0x7772, RZ ;  /* 0x0000777206197816 */ /* 0x002fe400000000ff */
[----:B------:R-:W-:Y:S02]  /*2b00*/  PRMT R23, R7, 0x7772, RZ ;  /* 0x0000777207177816 */ /* 0x000fe400000000ff */
[----:B------:R-:W-:Y:S01]  /*2b10*/  PRMT R21, R4, 0x7773, RZ ;  /* 0x0000777304157816 */ /* 0x000fe200000000ff */
[----:B------:R0:W-:Y:S01]  /*2b20*/  @P5 STG.E.U8 desc[UR12][R10.64], R25 ;  /* 0x000000190a005986 */ /* 0x0001e2000c10110c */
[----:B------:R-:W-:-:S02]  /*2b30*/  PRMT R17, R5, 0x7773, RZ ;  /* 0x0000777305117816 */ /* 0x000fc400000000ff */
[----:B------:R-:W-:Y:S01]  /*2b40*/  PRMT R5, R6, 0x7773, RZ ;  /* 0x0000777306057816 */ /* 0x000fe200000000ff */
[----:B------:R0:W-:Y:S01]  /*2b50*/  @P4 STG.E.U8 desc[UR12][R12.64], R23 ;  /* 0x000000170c004986 */ /* 0x0001e2000c10110c */
[----:B------:R-:W-:-:S03]  /*2b60*/  PRMT R7, R7, 0x7773, RZ ;  /* 0x0000777307077816 */ /* 0x000fc600000000ff */
[----:B------:R0:W-:Y:S04]  /*2b70*/  @P3 STG.E.U8 desc[UR12][R14.64], R21 ;  /* 0x000000150e003986 */ /* 0x0001e8000c10110c */
[----:B------:R0:W-:Y:S04]  /*2b80*/  @P2 STG.E.U8 desc[UR12][R18.64], R17 ;  /* 0x0000001112002986 */ /* 0x0001e8000c10110c */
[----:B------:R0:W-:Y:S01]  /*2b90*/  @P1 STG.E.U8 desc[UR12][R8.64], R5 ;  /* 0x0000000508001986 */ /* 0x0001e2000c10110c */
[----:B------:R-:W-:Y:S05]  /*2ba0*/  @!P0 EXIT ;  /* 0x000000000000894d */ /* 0x000fea0003800000 */
[----:B------:R-:W-:Y:S01]  /*2bb0*/  STG.E.U8 desc[UR12][R2.64], R7 ;  /* 0x0000000702007986 */ /* 0x000fe2000c10110c */
[----:B------:R-:W-:Y:S05]  /*2bc0*/  EXIT ;  /* 0x000000000000794d */ /* 0x000fea0003800000 */
.L_x_2:
[----:B------:R-:W-:-:S00]  /*2bd0*/  BRA `(.L_x_2) ;  /* 0xfffffffc00fc7947 */ /* 0x000fc0000383ffff */
[----:B------:R-:W-:-:S00]  /*2be0*/  NOP ;  /* 0x0000000000007918 */ /* 0x000fc00000000000 */
        /* <DEDUP_REMOVED lines=9> */
.L_x_3:


//--------------------- .nv.shared.matmul_kernel  --------------------------
	.section	.nv.shared.matmul_kernel,"aw",@nobits
	.sectionflags	@""
	.align	16
	.zero		1024


//--------------------- .nv.shared.reserved.0     --------------------------
	.section	.nv.shared.reserved.0,"aw",@nobits
	.weak		__nv_reservedSMEM_offset_0_alias
	.size		__nv_reservedSMEM_offset_0_alias, 0, 0
	.other		__nv_reservedSMEM_offset_0_alias,@"STO_CUDA_RESERVED_SHARED STV_DEFAULT"
__nv_reservedSMEM_offset_0_alias:
	.zero		0


//--------------------- .nv.constant0.matmul_kernel --------------------------
	.section	.nv.constant0.matmul_kernel,"a",@progbits
	.sectionflags	@""
	.align	4
.nv.constant0.matmul_kernel:
	.zero		608


//--------------------- SYMBOLS --------------------------

	.type		.nv.reservedSmem.offset0,@object
	.size		.nv.reservedSmem.offset0,0x4
